//
// Generated by NVIDIA NVVM Compiler
//
// Compiler Build ID: CL-36424714
// Cuda compilation tools, release 13.0, V13.0.88
// Based on NVVM 20.0.0
//

.version 9.0
.target sm_100
.address_size 64

	// .globl	_Z25gaussian_diffusion_kernelPfify
.global .align 4 .b8 precalc_xorwow_matrix[102400];
.global .align 4 .b8 precalc_xorwow_offset_matrix[102400];
.global .align 4 .b8 mrg32k3aM1[2304];
.global .align 4 .b8 mrg32k3aM2[2304];
.global .align 4 .b8 mrg32k3aM1SubSeq[2016];
.global .align 4 .b8 mrg32k3aM2SubSeq[2016];
.global .align 4 .b8 mrg32k3aM1Seq[2304];
.global .align 4 .b8 mrg32k3aM2Seq[2304];
.const .align 8 .b8 __cr_lgamma_table[72];

.visible .entry _Z25gaussian_diffusion_kernelPfify(
	.param .u64 .ptr .align 1 _Z25gaussian_diffusion_kernelPfify_param_0,
	.param .u32 _Z25gaussian_diffusion_kernelPfify_param_1,
	.param .f32 _Z25gaussian_diffusion_kernelPfify_param_2,
	.param .u64 _Z25gaussian_diffusion_kernelPfify_param_3
)
{
	.local .align 8 .b8 	__local_depot0[48];
	.reg .b64 	%SP;
	.reg .b64 	%SPL;
	.reg .pred 	%p<67>;
	.reg .b32 	%r<1218>;
	.reg .b32 	%f<34>;
	.reg .b64 	%rd<28>;

	mov.u64 	%SPL, __local_depot0;
	ld.param.u64 	%rd10, [_Z25gaussian_diffusion_kernelPfify_param_0];
	ld.param.u32 	%r545, [_Z25gaussian_diffusion_kernelPfify_param_1];
	ld.param.f32 	%f1, [_Z25gaussian_diffusion_kernelPfify_param_2];
	ld.param.u64 	%rd11, [_Z25gaussian_diffusion_kernelPfify_param_3];
	mov.u32 	%r546, %ctaid.x;
	mov.u32 	%r547, %ntid.x;
	mov.u32 	%r548, %tid.x;
	mad.lo.s32 	%r1, %r546, %r547, %r548;
	setp.ge.s32 	%p1, %r1, %r545;
	@%p1 bra 	$L__BB0_117;
	add.u64 	%rd1, %SPL, 0;
	cvt.s64.s32 	%rd2, %r1;
	cvt.u32.u64 	%r549, %rd11;
	xor.b32  	%r550, %r549, -1429050551;
	mul.lo.s32 	%r551, %r550, 1099087573;
	{ .reg .b32 tmp; mov.b64 {tmp, %r552}, %rd11; }
	xor.b32  	%r553, %r552, -136515619;
	mul.lo.s32 	%r554, %r553, -1703105765;
	add.s32 	%r555, %r551, %r554;
	add.s32 	%r2, %r555, 6615241;
	add.s32 	%r952, %r551, 123456789;
	st.local.v2.u32 	[%rd1], {%r2, %r952};
	xor.b32  	%r951, %r551, 362436069;
	add.s32 	%r556, %r554, 521288629;
	st.local.v2.u32 	[%rd1+8], {%r951, %r556};
	xor.b32  	%r557, %r554, 88675123;
	add.s32 	%r948, %r551, 5783321;
	st.local.v2.u32 	[%rd1+16], {%r557, %r948};
	setp.eq.s32 	%p2, %r1, 0;
	@%p2 bra 	$L__BB0_116;
	mov.b32 	%r935, 0;
	mov.u64 	%rd27, %rd2;
$L__BB0_3:
	mov.u64 	%rd3, %rd27;
	and.b64  	%rd4, %rd3, 3;
	setp.eq.s64 	%p3, %rd4, 0;
	@%p3 bra 	$L__BB0_115;
	mul.wide.u32 	%rd13, %r935, 3200;
	mov.u64 	%rd14, precalc_xorwow_matrix;
	add.s64 	%rd5, %rd14, %rd13;
	mov.b32 	%r948, 0;
	mov.u32 	%r949, %r948;
	mov.u32 	%r950, %r948;
	mov.u32 	%r951, %r948;
	mov.u32 	%r952, %r948;
	mov.u32 	%r941, %r948;
$L__BB0_5:
	mul.wide.u32 	%rd15, %r941, 4;
	add.s64 	%rd16, %rd1, %rd15;
	ld.local.u32 	%r16, [%rd16+4];
	shl.b32 	%r17, %r941, 5;
	mov.b32 	%r947, 0;
$L__BB0_6:
	.pragma "nounroll";
	shr.u32 	%r561, %r16, %r947;
	and.b32  	%r562, %r561, 1;
	setp.eq.b32 	%p4, %r562, 1;
	not.pred 	%p5, %p4;
	add.s32 	%r563, %r17, %r947;
	mul.lo.s32 	%r564, %r563, 5;
	mul.wide.u32 	%rd17, %r564, 4;
	add.s64 	%rd6, %rd5, %rd17;
	@%p5 bra 	$L__BB0_8;
	ld.global.u32 	%r565, [%rd6];
	xor.b32  	%r952, %r952, %r565;
	ld.global.u32 	%r566, [%rd6+4];
	xor.b32  	%r951, %r951, %r566;
	ld.global.u32 	%r567, [%rd6+8];
	xor.b32  	%r950, %r950, %r567;
	ld.global.u32 	%r568, [%rd6+12];
	xor.b32  	%r949, %r949, %r568;
	ld.global.u32 	%r569, [%rd6+16];
	xor.b32  	%r948, %r948, %r569;
$L__BB0_8:
	and.b32  	%r571, %r561, 2;
	setp.eq.s32 	%p6, %r571, 0;
	@%p6 bra 	$L__BB0_10;
	ld.global.u32 	%r572, [%rd6+20];
	xor.b32  	%r952, %r952, %r572;
	ld.global.u32 	%r573, [%rd6+24];
	xor.b32  	%r951, %r951, %r573;
	ld.global.u32 	%r574, [%rd6+28];
	xor.b32  	%r950, %r950, %r574;
	ld.global.u32 	%r575, [%rd6+32];
	xor.b32  	%r949, %r949, %r575;
	ld.global.u32 	%r576, [%rd6+36];
	xor.b32  	%r948, %r948, %r576;
$L__BB0_10:
	and.b32  	%r578, %r561, 4;
	setp.eq.s32 	%p7, %r578, 0;
	@%p7 bra 	$L__BB0_12;
	ld.global.u32 	%r579, [%rd6+40];
	xor.b32  	%r952, %r952, %r579;
	ld.global.u32 	%r580, [%rd6+44];
	xor.b32  	%r951, %r951, %r580;
	ld.global.u32 	%r581, [%rd6+48];
	xor.b32  	%r950, %r950, %r581;
	ld.global.u32 	%r582, [%rd6+52];
	xor.b32  	%r949, %r949, %r582;
	ld.global.u32 	%r583, [%rd6+56];
	xor.b32  	%r948, %r948, %r583;
$L__BB0_12:
	and.b32  	%r585, %r561, 8;
	setp.eq.s32 	%p8, %r585, 0;
	@%p8 bra 	$L__BB0_14;
	ld.global.u32 	%r586, [%rd6+60];
	xor.b32  	%r952, %r952, %r586;
	ld.global.u32 	%r587, [%rd6+64];
	xor.b32  	%r951, %r951, %r587;
	ld.global.u32 	%r588, [%rd6+68];
	xor.b32  	%r950, %r950, %r588;
	ld.global.u32 	%r589, [%rd6+72];
	xor.b32  	%r949, %r949, %r589;
	ld.global.u32 	%r590, [%rd6+76];
	xor.b32  	%r948, %r948, %r590;
$L__BB0_14:
	and.b32  	%r592, %r561, 16;
	setp.eq.s32 	%p9, %r592, 0;
	@%p9 bra 	$L__BB0_16;
	ld.global.u32 	%r593, [%rd6+80];
	xor.b32  	%r952, %r952, %r593;
	ld.global.u32 	%r594, [%rd6+84];
	xor.b32  	%r951, %r951, %r594;
	ld.global.u32 	%r595, [%rd6+88];
	xor.b32  	%r950, %r950, %r595;
	ld.global.u32 	%r596, [%rd6+92];
	xor.b32  	%r949, %r949, %r596;
	ld.global.u32 	%r597, [%rd6+96];
	xor.b32  	%r948, %r948, %r597;
$L__BB0_16:
	and.b32  	%r599, %r561, 32;
	setp.eq.s32 	%p10, %r599, 0;
	@%p10 bra 	$L__BB0_18;
	ld.global.u32 	%r600, [%rd6+100];
	xor.b32  	%r952, %r952, %r600;
	ld.global.u32 	%r601, [%rd6+104];
	xor.b32  	%r951, %r951, %r601;
	ld.global.u32 	%r602, [%rd6+108];
	xor.b32  	%r950, %r950, %r602;
	ld.global.u32 	%r603, [%rd6+112];
	xor.b32  	%r949, %r949, %r603;
	ld.global.u32 	%r604, [%rd6+116];
	xor.b32  	%r948, %r948, %r604;
$L__BB0_18:
	and.b32  	%r606, %r561, 64;
	setp.eq.s32 	%p11, %r606, 0;
	@%p11 bra 	$L__BB0_20;
	ld.global.u32 	%r607, [%rd6+120];
	xor.b32  	%r952, %r952, %r607;
	ld.global.u32 	%r608, [%rd6+124];
	xor.b32  	%r951, %r951, %r608;
	ld.global.u32 	%r609, [%rd6+128];
	xor.b32  	%r950, %r950, %r609;
	ld.global.u32 	%r610, [%rd6+132];
	xor.b32  	%r949, %r949, %r610;
	ld.global.u32 	%r611, [%rd6+136];
	xor.b32  	%r948, %r948, %r611;
$L__BB0_20:
	and.b32  	%r613, %r561, 128;
	setp.eq.s32 	%p12, %r613, 0;
	@%p12 bra 	$L__BB0_22;
	ld.global.u32 	%r614, [%rd6+140];
	xor.b32  	%r952, %r952, %r614;
	ld.global.u32 	%r615, [%rd6+144];
	xor.b32  	%r951, %r951, %r615;
	ld.global.u32 	%r616, [%rd6+148];
	xor.b32  	%r950, %r950, %r616;
	ld.global.u32 	%r617, [%rd6+152];
	xor.b32  	%r949, %r949, %r617;
	ld.global.u32 	%r618, [%rd6+156];
	xor.b32  	%r948, %r948, %r618;
$L__BB0_22:
	and.b32  	%r620, %r561, 256;
	setp.eq.s32 	%p13, %r620, 0;
	@%p13 bra 	$L__BB0_24;
	ld.global.u32 	%r621, [%rd6+160];
	xor.b32  	%r952, %r952, %r621;
	ld.global.u32 	%r622, [%rd6+164];
	xor.b32  	%r951, %r951, %r622;
	ld.global.u32 	%r623, [%rd6+168];
	xor.b32  	%r950, %r950, %r623;
	ld.global.u32 	%r624, [%rd6+172];
	xor.b32  	%r949, %r949, %r624;
	ld.global.u32 	%r625, [%rd6+176];
	xor.b32  	%r948, %r948, %r625;
$L__BB0_24:
	and.b32  	%r627, %r561, 512;
	setp.eq.s32 	%p14, %r627, 0;
	@%p14 bra 	$L__BB0_26;
	ld.global.u32 	%r628, [%rd6+180];
	xor.b32  	%r952, %r952, %r628;
	ld.global.u32 	%r629, [%rd6+184];
	xor.b32  	%r951, %r951, %r629;
	ld.global.u32 	%r630, [%rd6+188];
	xor.b32  	%r950, %r950, %r630;
	ld.global.u32 	%r631, [%rd6+192];
	xor.b32  	%r949, %r949, %r631;
	ld.global.u32 	%r632, [%rd6+196];
	xor.b32  	%r948, %r948, %r632;
$L__BB0_26:
	and.b32  	%r634, %r561, 1024;
	setp.eq.s32 	%p15, %r634, 0;
	@%p15 bra 	$L__BB0_28;
	ld.global.u32 	%r635, [%rd6+200];
	xor.b32  	%r952, %r952, %r635;
	ld.global.u32 	%r636, [%rd6+204];
	xor.b32  	%r951, %r951, %r636;
	ld.global.u32 	%r637, [%rd6+208];
	xor.b32  	%r950, %r950, %r637;
	ld.global.u32 	%r638, [%rd6+212];
	xor.b32  	%r949, %r949, %r638;
	ld.global.u32 	%r639, [%rd6+216];
	xor.b32  	%r948, %r948, %r639;
$L__BB0_28:
	and.b32  	%r641, %r561, 2048;
	setp.eq.s32 	%p16, %r641, 0;
	@%p16 bra 	$L__BB0_30;
	ld.global.u32 	%r642, [%rd6+220];
	xor.b32  	%r952, %r952, %r642;
	ld.global.u32 	%r643, [%rd6+224];
	xor.b32  	%r951, %r951, %r643;
	ld.global.u32 	%r644, [%rd6+228];
	xor.b32  	%r950, %r950, %r644;
	ld.global.u32 	%r645, [%rd6+232];
	xor.b32  	%r949, %r949, %r645;
	ld.global.u32 	%r646, [%rd6+236];
	xor.b32  	%r948, %r948, %r646;
$L__BB0_30:
	and.b32  	%r648, %r561, 4096;
	setp.eq.s32 	%p17, %r648, 0;
	@%p17 bra 	$L__BB0_32;
	ld.global.u32 	%r649, [%rd6+240];
	xor.b32  	%r952, %r952, %r649;
	ld.global.u32 	%r650, [%rd6+244];
	xor.b32  	%r951, %r951, %r650;
	ld.global.u32 	%r651, [%rd6+248];
	xor.b32  	%r950, %r950, %r651;
	ld.global.u32 	%r652, [%rd6+252];
	xor.b32  	%r949, %r949, %r652;
	ld.global.u32 	%r653, [%rd6+256];
	xor.b32  	%r948, %r948, %r653;
$L__BB0_32:
	and.b32  	%r655, %r561, 8192;
	setp.eq.s32 	%p18, %r655, 0;
	@%p18 bra 	$L__BB0_34;
	ld.global.u32 	%r656, [%rd6+260];
	xor.b32  	%r952, %r952, %r656;
	ld.global.u32 	%r657, [%rd6+264];
	xor.b32  	%r951, %r951, %r657;
	ld.global.u32 	%r658, [%rd6+268];
	xor.b32  	%r950, %r950, %r658;
	ld.global.u32 	%r659, [%rd6+272];
	xor.b32  	%r949, %r949, %r659;
	ld.global.u32 	%r660, [%rd6+276];
	xor.b32  	%r948, %r948, %r660;
$L__BB0_34:
	and.b32  	%r662, %r561, 16384;
	setp.eq.s32 	%p19, %r662, 0;
	@%p19 bra 	$L__BB0_36;
	ld.global.u32 	%r663, [%rd6+280];
	xor.b32  	%r952, %r952, %r663;
	ld.global.u32 	%r664, [%rd6+284];
	xor.b32  	%r951, %r951, %r664;
	ld.global.u32 	%r665, [%rd6+288];
	xor.b32  	%r950, %r950, %r665;
	ld.global.u32 	%r666, [%rd6+292];
	xor.b32  	%r949, %r949, %r666;
	ld.global.u32 	%r667, [%rd6+296];
	xor.b32  	%r948, %r948, %r667;
$L__BB0_36:
	and.b32  	%r669, %r561, 32768;
	setp.eq.s32 	%p20, %r669, 0;
	@%p20 bra 	$L__BB0_38;
	ld.global.u32 	%r670, [%rd6+300];
	xor.b32  	%r952, %r952, %r670;
	ld.global.u32 	%r671, [%rd6+304];
	xor.b32  	%r951, %r951, %r671;
	ld.global.u32 	%r672, [%rd6+308];
	xor.b32  	%r950, %r950, %r672;
	ld.global.u32 	%r673, [%rd6+312];
	xor.b32  	%r949, %r949, %r673;
	ld.global.u32 	%r674, [%rd6+316];
	xor.b32  	%r948, %r948, %r674;
$L__BB0_38:
	add.s32 	%r947, %r947, 16;
	setp.ne.s32 	%p21, %r947, 32;
	@%p21 bra 	$L__BB0_6;
	mad.lo.s32 	%r675, %r941, -31, %r17;
	add.s32 	%r941, %r675, 1;
	setp.ne.s32 	%p22, %r941, 5;
	@%p22 bra 	$L__BB0_5;
	st.local.u32 	[%rd1+4], %r952;
	st.local.v2.u32 	[%rd1+8], {%r951, %r950};
	st.local.v2.u32 	[%rd1+16], {%r949, %r948};
	setp.eq.s64 	%p23, %rd4, 1;
	@%p23 bra 	$L__BB0_115;
	mov.b32 	%r948, 0;
	mov.u32 	%r1041, %r948;
	mov.u32 	%r1042, %r948;
	mov.u32 	%r951, %r948;
	mov.u32 	%r952, %r948;
	mov.u32 	%r1033, %r948;
$L__BB0_42:
	mul.wide.u32 	%rd18, %r1033, 4;
	add.s64 	%rd19, %rd1, %rd18;
	ld.local.u32 	%r192, [%rd19+4];
	shl.b32 	%r193, %r1033, 5;
	mov.b32 	%r1039, 0;
$L__BB0_43:
	.pragma "nounroll";
	shr.u32 	%r678, %r192, %r1039;
	and.b32  	%r679, %r678, 1;
	setp.eq.b32 	%p24, %r679, 1;
	not.pred 	%p25, %p24;
	add.s32 	%r680, %r193, %r1039;
	mul.lo.s32 	%r681, %r680, 5;
	mul.wide.u32 	%rd20, %r681, 4;
	add.s64 	%rd7, %rd5, %rd20;
	@%p25 bra 	$L__BB0_45;
	ld.global.u32 	%r682, [%rd7];
	xor.b32  	%r952, %r952, %r682;
	ld.global.u32 	%r683, [%rd7+4];
	xor.b32  	%r951, %r951, %r683;
	ld.global.u32 	%r684, [%rd7+8];
	xor.b32  	%r1042, %r1042, %r684;
	ld.global.u32 	%r685, [%rd7+12];
	xor.b32  	%r1041, %r1041, %r685;
	ld.global.u32 	%r686, [%rd7+16];
	xor.b32  	%r948, %r948, %r686;
$L__BB0_45:
	and.b32  	%r688, %r678, 2;
	setp.eq.s32 	%p26, %r688, 0;
	@%p26 bra 	$L__BB0_47;
	ld.global.u32 	%r689, [%rd7+20];
	xor.b32  	%r952, %r952, %r689;
	ld.global.u32 	%r690, [%rd7+24];
	xor.b32  	%r951, %r951, %r690;
	ld.global.u32 	%r691, [%rd7+28];
	xor.b32  	%r1042, %r1042, %r691;
	ld.global.u32 	%r692, [%rd7+32];
	xor.b32  	%r1041, %r1041, %r692;
	ld.global.u32 	%r693, [%rd7+36];
	xor.b32  	%r948, %r948, %r693;
$L__BB0_47:
	and.b32  	%r695, %r678, 4;
	setp.eq.s32 	%p27, %r695, 0;
	@%p27 bra 	$L__BB0_49;
	ld.global.u32 	%r696, [%rd7+40];
	xor.b32  	%r952, %r952, %r696;
	ld.global.u32 	%r697, [%rd7+44];
	xor.b32  	%r951, %r951, %r697;
	ld.global.u32 	%r698, [%rd7+48];
	xor.b32  	%r1042, %r1042, %r698;
	ld.global.u32 	%r699, [%rd7+52];
	xor.b32  	%r1041, %r1041, %r699;
	ld.global.u32 	%r700, [%rd7+56];
	xor.b32  	%r948, %r948, %r700;
$L__BB0_49:
	and.b32  	%r702, %r678, 8;
	setp.eq.s32 	%p28, %r702, 0;
	@%p28 bra 	$L__BB0_51;
	ld.global.u32 	%r703, [%rd7+60];
	xor.b32  	%r952, %r952, %r703;
	ld.global.u32 	%r704, [%rd7+64];
	xor.b32  	%r951, %r951, %r704;
	ld.global.u32 	%r705, [%rd7+68];
	xor.b32  	%r1042, %r1042, %r705;
	ld.global.u32 	%r706, [%rd7+72];
	xor.b32  	%r1041, %r1041, %r706;
	ld.global.u32 	%r707, [%rd7+76];
	xor.b32  	%r948, %r948, %r707;
$L__BB0_51:
	and.b32  	%r709, %r678, 16;
	setp.eq.s32 	%p29, %r709, 0;
	@%p29 bra 	$L__BB0_53;
	ld.global.u32 	%r710, [%rd7+80];
	xor.b32  	%r952, %r952, %r710;
	ld.global.u32 	%r711, [%rd7+84];
	xor.b32  	%r951, %r951, %r711;
	ld.global.u32 	%r712, [%rd7+88];
	xor.b32  	%r1042, %r1042, %r712;
	ld.global.u32 	%r713, [%rd7+92];
	xor.b32  	%r1041, %r1041, %r713;
	ld.global.u32 	%r714, [%rd7+96];
	xor.b32  	%r948, %r948, %r714;
$L__BB0_53:
	and.b32  	%r716, %r678, 32;
	setp.eq.s32 	%p30, %r716, 0;
	@%p30 bra 	$L__BB0_55;
	ld.global.u32 	%r717, [%rd7+100];
	xor.b32  	%r952, %r952, %r717;
	ld.global.u32 	%r718, [%rd7+104];
	xor.b32  	%r951, %r951, %r718;
	ld.global.u32 	%r719, [%rd7+108];
	xor.b32  	%r1042, %r1042, %r719;
	ld.global.u32 	%r720, [%rd7+112];
	xor.b32  	%r1041, %r1041, %r720;
	ld.global.u32 	%r721, [%rd7+116];
	xor.b32  	%r948, %r948, %r721;
$L__BB0_55:
	and.b32  	%r723, %r678, 64;
	setp.eq.s32 	%p31, %r723, 0;
	@%p31 bra 	$L__BB0_57;
	ld.global.u32 	%r724, [%rd7+120];
	xor.b32  	%r952, %r952, %r724;
	ld.global.u32 	%r725, [%rd7+124];
	xor.b32  	%r951, %r951, %r725;
	ld.global.u32 	%r726, [%rd7+128];
	xor.b32  	%r1042, %r1042, %r726;
	ld.global.u32 	%r727, [%rd7+132];
	xor.b32  	%r1041, %r1041, %r727;
	ld.global.u32 	%r728, [%rd7+136];
	xor.b32  	%r948, %r948, %r728;
$L__BB0_57:
	and.b32  	%r730, %r678, 128;
	setp.eq.s32 	%p32, %r730, 0;
	@%p32 bra 	$L__BB0_59;
	ld.global.u32 	%r731, [%rd7+140];
	xor.b32  	%r952, %r952, %r731;
	ld.global.u32 	%r732, [%rd7+144];
	xor.b32  	%r951, %r951, %r732;
	ld.global.u32 	%r733, [%rd7+148];
	xor.b32  	%r1042, %r1042, %r733;
	ld.global.u32 	%r734, [%rd7+152];
	xor.b32  	%r1041, %r1041, %r734;
	ld.global.u32 	%r735, [%rd7+156];
	xor.b32  	%r948, %r948, %r735;
$L__BB0_59:
	and.b32  	%r737, %r678, 256;
	setp.eq.s32 	%p33, %r737, 0;
	@%p33 bra 	$L__BB0_61;
	ld.global.u32 	%r738, [%rd7+160];
	xor.b32  	%r952, %r952, %r738;
	ld.global.u32 	%r739, [%rd7+164];
	xor.b32  	%r951, %r951, %r739;
	ld.global.u32 	%r740, [%rd7+168];
	xor.b32  	%r1042, %r1042, %r740;
	ld.global.u32 	%r741, [%rd7+172];
	xor.b32  	%r1041, %r1041, %r741;
	ld.global.u32 	%r742, [%rd7+176];
	xor.b32  	%r948, %r948, %r742;
$L__BB0_61:
	and.b32  	%r744, %r678, 512;
	setp.eq.s32 	%p34, %r744, 0;
	@%p34 bra 	$L__BB0_63;
	ld.global.u32 	%r745, [%rd7+180];
	xor.b32  	%r952, %r952, %r745;
	ld.global.u32 	%r746, [%rd7+184];
	xor.b32  	%r951, %r951, %r746;
	ld.global.u32 	%r747, [%rd7+188];
	xor.b32  	%r1042, %r1042, %r747;
	ld.global.u32 	%r748, [%rd7+192];
	xor.b32  	%r1041, %r1041, %r748;
	ld.global.u32 	%r749, [%rd7+196];
	xor.b32  	%r948, %r948, %r749;
$L__BB0_63:
	and.b32  	%r751, %r678, 1024;
	setp.eq.s32 	%p35, %r751, 0;
	@%p35 bra 	$L__BB0_65;
	ld.global.u32 	%r752, [%rd7+200];
	xor.b32  	%r952, %r952, %r752;
	ld.global.u32 	%r753, [%rd7+204];
	xor.b32  	%r951, %r951, %r753;
	ld.global.u32 	%r754, [%rd7+208];
	xor.b32  	%r1042, %r1042, %r754;
	ld.global.u32 	%r755, [%rd7+212];
	xor.b32  	%r1041, %r1041, %r755;
	ld.global.u32 	%r756, [%rd7+216];
	xor.b32  	%r948, %r948, %r756;
$L__BB0_65:
	and.b32  	%r758, %r678, 2048;
	setp.eq.s32 	%p36, %r758, 0;
	@%p36 bra 	$L__BB0_67;
	ld.global.u32 	%r759, [%rd7+220];
	xor.b32  	%r952, %r952, %r759;
	ld.global.u32 	%r760, [%rd7+224];
	xor.b32  	%r951, %r951, %r760;
	ld.global.u32 	%r761, [%rd7+228];
	xor.b32  	%r1042, %r1042, %r761;
	ld.global.u32 	%r762, [%rd7+232];
	xor.b32  	%r1041, %r1041, %r762;
	ld.global.u32 	%r763, [%rd7+236];
	xor.b32  	%r948, %r948, %r763;
$L__BB0_67:
	and.b32  	%r765, %r678, 4096;
	setp.eq.s32 	%p37, %r765, 0;
	@%p37 bra 	$L__BB0_69;
	ld.global.u32 	%r766, [%rd7+240];
	xor.b32  	%r952, %r952, %r766;
	ld.global.u32 	%r767, [%rd7+244];
	xor.b32  	%r951, %r951, %r767;
	ld.global.u32 	%r768, [%rd7+248];
	xor.b32  	%r1042, %r1042, %r768;
	ld.global.u32 	%r769, [%rd7+252];
	xor.b32  	%r1041, %r1041, %r769;
	ld.global.u32 	%r770, [%rd7+256];
	xor.b32  	%r948, %r948, %r770;
$L__BB0_69:
	and.b32  	%r772, %r678, 8192;
	setp.eq.s32 	%p38, %r772, 0;
	@%p38 bra 	$L__BB0_71;
	ld.global.u32 	%r773, [%rd7+260];
	xor.b32  	%r952, %r952, %r773;
	ld.global.u32 	%r774, [%rd7+264];
	xor.b32  	%r951, %r951, %r774;
	ld.global.u32 	%r775, [%rd7+268];
	xor.b32  	%r1042, %r1042, %r775;
	ld.global.u32 	%r776, [%rd7+272];
	xor.b32  	%r1041, %r1041, %r776;
	ld.global.u32 	%r777, [%rd7+276];
	xor.b32  	%r948, %r948, %r777;
$L__BB0_71:
	and.b32  	%r779, %r678, 16384;
	setp.eq.s32 	%p39, %r779, 0;
	@%p39 bra 	$L__BB0_73;
	ld.global.u32 	%r780, [%rd7+280];
	xor.b32  	%r952, %r952, %r780;
	ld.global.u32 	%r781, [%rd7+284];
	xor.b32  	%r951, %r951, %r781;
	ld.global.u32 	%r782, [%rd7+288];
	xor.b32  	%r1042, %r1042, %r782;
	ld.global.u32 	%r783, [%rd7+292];
	xor.b32  	%r1041, %r1041, %r783;
	ld.global.u32 	%r784, [%rd7+296];
	xor.b32  	%r948, %r948, %r784;
$L__BB0_73:
	and.b32  	%r786, %r678, 32768;
	setp.eq.s32 	%p40, %r786, 0;
	@%p40 bra 	$L__BB0_75;
	ld.global.u32 	%r787, [%rd7+300];
	xor.b32  	%r952, %r952, %r787;
	ld.global.u32 	%r788, [%rd7+304];
	xor.b32  	%r951, %r951, %r788;
	ld.global.u32 	%r789, [%rd7+308];
	xor.b32  	%r1042, %r1042, %r789;
	ld.global.u32 	%r790, [%rd7+312];
	xor.b32  	%r1041, %r1041, %r790;
	ld.global.u32 	%r791, [%rd7+316];
	xor.b32  	%r948, %r948, %r791;
$L__BB0_75:
	add.s32 	%r1039, %r1039, 16;
	setp.ne.s32 	%p41, %r1039, 32;
	@%p41 bra 	$L__BB0_43;
	mad.lo.s32 	%r792, %r1033, -31, %r193;
	add.s32 	%r1033, %r792, 1;
	setp.ne.s32 	%p42, %r1033, 5;
	@%p42 bra 	$L__BB0_42;
	st.local.u32 	[%rd1+4], %r952;
	st.local.v2.u32 	[%rd1+8], {%r951, %r1042};
	st.local.v2.u32 	[%rd1+16], {%r1041, %r948};
	setp.ne.s64 	%p43, %rd4, 3;
	@%p43 bra 	$L__BB0_115;
	mov.b32 	%r948, 0;
	mov.u32 	%r1133, %r948;
	mov.u32 	%r1134, %r948;
	mov.u32 	%r951, %r948;
	mov.u32 	%r952, %r948;
	mov.u32 	%r1125, %r948;
$L__BB0_79:
	mul.wide.u32 	%rd21, %r1125, 4;
	add.s64 	%rd22, %rd1, %rd21;
	ld.local.u32 	%r368, [%rd22+4];
	shl.b32 	%r369, %r1125, 5;
	mov.b32 	%r1131, 0;
$L__BB0_80:
	.pragma "nounroll";
	shr.u32 	%r795, %r368, %r1131;
	and.b32  	%r796, %r795, 1;
	setp.eq.b32 	%p44, %r796, 1;
	not.pred 	%p45, %p44;
	add.s32 	%r797, %r369, %r1131;
	mul.lo.s32 	%r798, %r797, 5;
	mul.wide.u32 	%rd23, %r798, 4;
	add.s64 	%rd8, %rd5, %rd23;
	@%p45 bra 	$L__BB0_82;
	ld.global.u32 	%r799, [%rd8];
	xor.b32  	%r952, %r952, %r799;
	ld.global.u32 	%r800, [%rd8+4];
	xor.b32  	%r951, %r951, %r800;
	ld.global.u32 	%r801, [%rd8+8];
	xor.b32  	%r1134, %r1134, %r801;
	ld.global.u32 	%r802, [%rd8+12];
	xor.b32  	%r1133, %r1133, %r802;
	ld.global.u32 	%r803, [%rd8+16];
	xor.b32  	%r948, %r948, %r803;
$L__BB0_82:
	and.b32  	%r805, %r795, 2;
	setp.eq.s32 	%p46, %r805, 0;
	@%p46 bra 	$L__BB0_84;
	ld.global.u32 	%r806, [%rd8+20];
	xor.b32  	%r952, %r952, %r806;
	ld.global.u32 	%r807, [%rd8+24];
	xor.b32  	%r951, %r951, %r807;
	ld.global.u32 	%r808, [%rd8+28];
	xor.b32  	%r1134, %r1134, %r808;
	ld.global.u32 	%r809, [%rd8+32];
	xor.b32  	%r1133, %r1133, %r809;
	ld.global.u32 	%r810, [%rd8+36];
	xor.b32  	%r948, %r948, %r810;
$L__BB0_84:
	and.b32  	%r812, %r795, 4;
	setp.eq.s32 	%p47, %r812, 0;
	@%p47 bra 	$L__BB0_86;
	ld.global.u32 	%r813, [%rd8+40];
	xor.b32  	%r952, %r952, %r813;
	ld.global.u32 	%r814, [%rd8+44];
	xor.b32  	%r951, %r951, %r814;
	ld.global.u32 	%r815, [%rd8+48];
	xor.b32  	%r1134, %r1134, %r815;
	ld.global.u32 	%r816, [%rd8+52];
	xor.b32  	%r1133, %r1133, %r816;
	ld.global.u32 	%r817, [%rd8+56];
	xor.b32  	%r948, %r948, %r817;
$L__BB0_86:
	and.b32  	%r819, %r795, 8;
	setp.eq.s32 	%p48, %r819, 0;
	@%p48 bra 	$L__BB0_88;
	ld.global.u32 	%r820, [%rd8+60];
	xor.b32  	%r952, %r952, %r820;
	ld.global.u32 	%r821, [%rd8+64];
	xor.b32  	%r951, %r951, %r821;
	ld.global.u32 	%r822, [%rd8+68];
	xor.b32  	%r1134, %r1134, %r822;
	ld.global.u32 	%r823, [%rd8+72];
	xor.b32  	%r1133, %r1133, %r823;
	ld.global.u32 	%r824, [%rd8+76];
	xor.b32  	%r948, %r948, %r824;
$L__BB0_88:
	and.b32  	%r826, %r795, 16;
	setp.eq.s32 	%p49, %r826, 0;
	@%p49 bra 	$L__BB0_90;
	ld.global.u32 	%r827, [%rd8+80];
	xor.b32  	%r952, %r952, %r827;
	ld.global.u32 	%r828, [%rd8+84];
	xor.b32  	%r951, %r951, %r828;
	ld.global.u32 	%r829, [%rd8+88];
	xor.b32  	%r1134, %r1134, %r829;
	ld.global.u32 	%r830, [%rd8+92];
	xor.b32  	%r1133, %r1133, %r830;
	ld.global.u32 	%r831, [%rd8+96];
	xor.b32  	%r948, %r948, %r831;
$L__BB0_90:
	and.b32  	%r833, %r795, 32;
	setp.eq.s32 	%p50, %r833, 0;
	@%p50 bra 	$L__BB0_92;
	ld.global.u32 	%r834, [%rd8+100];
	xor.b32  	%r952, %r952, %r834;
	ld.global.u32 	%r835, [%rd8+104];
	xor.b32  	%r951, %r951, %r835;
	ld.global.u32 	%r836, [%rd8+108];
	xor.b32  	%r1134, %r1134, %r836;
	ld.global.u32 	%r837, [%rd8+112];
	xor.b32  	%r1133, %r1133, %r837;
	ld.global.u32 	%r838, [%rd8+116];
	xor.b32  	%r948, %r948, %r838;
$L__BB0_92:
	and.b32  	%r840, %r795, 64;
	setp.eq.s32 	%p51, %r840, 0;
	@%p51 bra 	$L__BB0_94;
	ld.global.u32 	%r841, [%rd8+120];
	xor.b32  	%r952, %r952, %r841;
	ld.global.u32 	%r842, [%rd8+124];
	xor.b32  	%r951, %r951, %r842;
	ld.global.u32 	%r843, [%rd8+128];
	xor.b32  	%r1134, %r1134, %r843;
	ld.global.u32 	%r844, [%rd8+132];
	xor.b32  	%r1133, %r1133, %r844;
	ld.global.u32 	%r845, [%rd8+136];
	xor.b32  	%r948, %r948, %r845;
$L__BB0_94:
	and.b32  	%r847, %r795, 128;
	setp.eq.s32 	%p52, %r847, 0;
	@%p52 bra 	$L__BB0_96;
	ld.global.u32 	%r848, [%rd8+140];
	xor.b32  	%r952, %r952, %r848;
	ld.global.u32 	%r849, [%rd8+144];
	xor.b32  	%r951, %r951, %r849;
	ld.global.u32 	%r850, [%rd8+148];
	xor.b32  	%r1134, %r1134, %r850;
	ld.global.u32 	%r851, [%rd8+152];
	xor.b32  	%r1133, %r1133, %r851;
	ld.global.u32 	%r852, [%rd8+156];
	xor.b32  	%r948, %r948, %r852;
$L__BB0_96:
	and.b32  	%r854, %r795, 256;
	setp.eq.s32 	%p53, %r854, 0;
	@%p53 bra 	$L__BB0_98;
	ld.global.u32 	%r855, [%rd8+160];
	xor.b32  	%r952, %r952, %r855;
	ld.global.u32 	%r856, [%rd8+164];
	xor.b32  	%r951, %r951, %r856;
	ld.global.u32 	%r857, [%rd8+168];
	xor.b32  	%r1134, %r1134, %r857;
	ld.global.u32 	%r858, [%rd8+172];
	xor.b32  	%r1133, %r1133, %r858;
	ld.global.u32 	%r859, [%rd8+176];
	xor.b32  	%r948, %r948, %r859;
$L__BB0_98:
	and.b32  	%r861, %r795, 512;
	setp.eq.s32 	%p54, %r861, 0;
	@%p54 bra 	$L__BB0_100;
	ld.global.u32 	%r862, [%rd8+180];
	xor.b32  	%r952, %r952, %r862;
	ld.global.u32 	%r863, [%rd8+184];
	xor.b32  	%r951, %r951, %r863;
	ld.global.u32 	%r864, [%rd8+188];
	xor.b32  	%r1134, %r1134, %r864;
	ld.global.u32 	%r865, [%rd8+192];
	xor.b32  	%r1133, %r1133, %r865;
	ld.global.u32 	%r866, [%rd8+196];
	xor.b32  	%r948, %r948, %r866;
$L__BB0_100:
	and.b32  	%r868, %r795, 1024;
	setp.eq.s32 	%p55, %r868, 0;
	@%p55 bra 	$L__BB0_102;
	ld.global.u32 	%r869, [%rd8+200];
	xor.b32  	%r952, %r952, %r869;
	ld.global.u32 	%r870, [%rd8+204];
	xor.b32  	%r951, %r951, %r870;
	ld.global.u32 	%r871, [%rd8+208];
	xor.b32  	%r1134, %r1134, %r871;
	ld.global.u32 	%r872, [%rd8+212];
	xor.b32  	%r1133, %r1133, %r872;
	ld.global.u32 	%r873, [%rd8+216];
	xor.b32  	%r948, %r948, %r873;
$L__BB0_102:
	and.b32  	%r875, %r795, 2048;
	setp.eq.s32 	%p56, %r875, 0;
	@%p56 bra 	$L__BB0_104;
	ld.global.u32 	%r876, [%rd8+220];
	xor.b32  	%r952, %r952, %r876;
	ld.global.u32 	%r877, [%rd8+224];
	xor.b32  	%r951, %r951, %r877;
	ld.global.u32 	%r878, [%rd8+228];
	xor.b32  	%r1134, %r1134, %r878;
	ld.global.u32 	%r879, [%rd8+232];
	xor.b32  	%r1133, %r1133, %r879;
	ld.global.u32 	%r880, [%rd8+236];
	xor.b32  	%r948, %r948, %r880;
$L__BB0_104:
	and.b32  	%r882, %r795, 4096;
	setp.eq.s32 	%p57, %r882, 0;
	@%p57 bra 	$L__BB0_106;
	ld.global.u32 	%r883, [%rd8+240];
	xor.b32  	%r952, %r952, %r883;
	ld.global.u32 	%r884, [%rd8+244];
	xor.b32  	%r951, %r951, %r884;
	ld.global.u32 	%r885, [%rd8+248];
	xor.b32  	%r1134, %r1134, %r885;
	ld.global.u32 	%r886, [%rd8+252];
	xor.b32  	%r1133, %r1133, %r886;
	ld.global.u32 	%r887, [%rd8+256];
	xor.b32  	%r948, %r948, %r887;
$L__BB0_106:
	and.b32  	%r889, %r795, 8192;
	setp.eq.s32 	%p58, %r889, 0;
	@%p58 bra 	$L__BB0_108;
	ld.global.u32 	%r890, [%rd8+260];
	xor.b32  	%r952, %r952, %r890;
	ld.global.u32 	%r891, [%rd8+264];
	xor.b32  	%r951, %r951, %r891;
	ld.global.u32 	%r892, [%rd8+268];
	xor.b32  	%r1134, %r1134, %r892;
	ld.global.u32 	%r893, [%rd8+272];
	xor.b32  	%r1133, %r1133, %r893;
	ld.global.u32 	%r894, [%rd8+276];
	xor.b32  	%r948, %r948, %r894;
$L__BB0_108:
	and.b32  	%r896, %r795, 16384;
	setp.eq.s32 	%p59, %r896, 0;
	@%p59 bra 	$L__BB0_110;
	ld.global.u32 	%r897, [%rd8+280];
	xor.b32  	%r952, %r952, %r897;
	ld.global.u32 	%r898, [%rd8+284];
	xor.b32  	%r951, %r951, %r898;
	ld.global.u32 	%r899, [%rd8+288];
	xor.b32  	%r1134, %r1134, %r899;
	ld.global.u32 	%r900, [%rd8+292];
	xor.b32  	%r1133, %r1133, %r900;
	ld.global.u32 	%r901, [%rd8+296];
	xor.b32  	%r948, %r948, %r901;
$L__BB0_110:
	and.b32  	%r903, %r795, 32768;
	setp.eq.s32 	%p60, %r903, 0;
	@%p60 bra 	$L__BB0_112;
	ld.global.u32 	%r904, [%rd8+300];
	xor.b32  	%r952, %r952, %r904;
	ld.global.u32 	%r905, [%rd8+304];
	xor.b32  	%r951, %r951, %r905;
	ld.global.u32 	%r906, [%rd8+308];
	xor.b32  	%r1134, %r1134, %r906;
	ld.global.u32 	%r907, [%rd8+312];
	xor.b32  	%r1133, %r1133, %r907;
	ld.global.u32 	%r908, [%rd8+316];
	xor.b32  	%r948, %r948, %r908;
$L__BB0_112:
	add.s32 	%r1131, %r1131, 16;
	setp.ne.s32 	%p61, %r1131, 32;
	@%p61 bra 	$L__BB0_80;
	mad.lo.s32 	%r909, %r1125, -31, %r369;
	add.s32 	%r1125, %r909, 1;
	setp.ne.s32 	%p62, %r1125, 5;
	@%p62 bra 	$L__BB0_79;
	st.local.u32 	[%rd1+4], %r952;
	st.local.v2.u32 	[%rd1+8], {%r951, %r1134};
	st.local.v2.u32 	[%rd1+16], {%r1133, %r948};
$L__BB0_115:
	shr.u64 	%rd27, %rd3, 2;
	add.s32 	%r935, %r935, 1;
	setp.gt.u64 	%p63, %rd3, 3;
	@%p63 bra 	$L__BB0_3;
$L__BB0_116:
	shr.u32 	%r910, %r952, 2;
	xor.b32  	%r911, %r910, %r952;
	shl.b32 	%r912, %r948, 4;
	shl.b32 	%r913, %r911, 1;
	xor.b32  	%r914, %r913, %r912;
	xor.b32  	%r915, %r914, %r911;
	xor.b32  	%r916, %r915, %r948;
	add.s32 	%r917, %r2, %r916;
	add.s32 	%r918, %r917, 362437;
	shr.u32 	%r919, %r951, 2;
	xor.b32  	%r920, %r919, %r951;
	shl.b32 	%r921, %r916, 4;
	shl.b32 	%r922, %r920, 1;
	xor.b32  	%r923, %r922, %r921;
	xor.b32  	%r924, %r923, %r920;
	xor.b32  	%r925, %r924, %r916;
	add.s32 	%r926, %r2, %r925;
	add.s32 	%r927, %r926, 724874;
	cvt.rn.f32.u32 	%f2, %r918;
	fma.rn.f32 	%f3, %f2, 0f2F800000, 0f2F000000;
	cvt.rn.f32.u32 	%f4, %r927;
	fma.rn.f32 	%f5, %f4, 0f30C90FDB, 0f30490FDB;
	setp.lt.f32 	%p64, %f3, 0f00800000;
	mul.f32 	%f6, %f3, 0f4B000000;
	selp.f32 	%f7, %f6, %f3, %p64;
	selp.f32 	%f8, 0fC1B80000, 0f00000000, %p64;
	mov.b32 	%r928, %f7;
	add.s32 	%r929, %r928, -1059760811;
	and.b32  	%r930, %r929, -8388608;
	sub.s32 	%r931, %r928, %r930;
	mov.b32 	%f9, %r931;
	cvt.rn.f32.s32 	%f10, %r930;
	fma.rn.f32 	%f11, %f10, 0f34000000, %f8;
	add.f32 	%f12, %f9, 0fBF800000;
	fma.rn.f32 	%f13, %f12, 0fBE055027, 0f3E1039F6;
	fma.rn.f32 	%f14, %f13, %f12, 0fBDF8CDCC;
	fma.rn.f32 	%f15, %f14, %f12, 0f3E0F2955;
	fma.rn.f32 	%f16, %f15, %f12, 0fBE2AD8B9;
	fma.rn.f32 	%f17, %f16, %f12, 0f3E4CED0B;
	fma.rn.f32 	%f18, %f17, %f12, 0fBE7FFF22;
	fma.rn.f32 	%f19, %f18, %f12, 0f3EAAAA78;
	fma.rn.f32 	%f20, %f19, %f12, 0fBF000000;
	mul.f32 	%f21, %f12, %f20;
	fma.rn.f32 	%f22, %f21, %f12, %f12;
	fma.rn.f32 	%f23, %f11, 0f3F317218, %f22;
	setp.gt.u32 	%p65, %r928, 2139095039;
	fma.rn.f32 	%f24, %f7, 0f7F800000, 0f7F800000;
	selp.f32 	%f25, %f24, %f23, %p65;
	setp.eq.f32 	%p66, %f7, 0f00000000;
	mul.f32 	%f26, %f25, 0fC0000000;
	selp.f32 	%f27, 0f7F800000, %f26, %p66;
	sqrt.rn.f32 	%f28, %f27;
	sin.approx.f32 	%f29, %f5;
	mul.f32 	%f30, %f28, %f29;
	sqrt.rn.f32 	%f31, %f1;
	cvta.to.global.u64 	%rd24, %rd10;
	shl.b64 	%rd25, %rd2, 2;
	add.s64 	%rd26, %rd24, %rd25;
	ld.global.f32 	%f32, [%rd26];
	fma.rn.f32 	%f33, %f30, %f31, %f32;
	st.global.f32 	[%rd26], %f33;
$L__BB0_117:
	ret;

}


// ===== COMPILED SASS (sm_100) =====

	.target	sm_100

	.elftype	@"ET_EXEC"


//--------------------- .note.nv.tkinfo           --------------------------
	.section	.note.nv.tkinfo,"",@"SHT_NOTE"
	.sectionflags	@"SHF_NOTE_NV_TKINFO"
	.tkinfo
        /*0018*/ 	.word	0x00000002
        /*0030*/ 	.string	""
        /*0030*/ 	.string	"ptxas"
        /*0030*/ 	.string	"Cuda compilation tools, release 13.0, V13.0.88"
        /*0030*/ 	.string	"Build cuda_13.0.r13.0/compiler.36424714_0"
        /*0030*/ 	.string	"-arch sm_100 -m 64 "



//--------------------- .note.nv.cuinfo           --------------------------
	.section	.note.nv.cuinfo,"",@"SHT_NOTE"
	.sectionflags	@"SHF_NOTE_NV_CUINFO"
        /*0018*/ 	.short	0x0002
        /*001a*/ 	.short	0x0064
        /*001c*/ 	.short	0x0082
	.zero		2


//--------------------- .nv.info                  --------------------------
	.section	.nv.info,"",@"SHT_CUDA_INFO"
	.align	4


	//----- nvinfo : EIATTR_REGCOUNT
	.align		4
        /*0000*/ 	.byte	0x04, 0x2f
        /*0002*/ 	.short	(.L_10 - .L_9)
	.align		4
.L_9:
        /*0004*/ 	.word	index@(_Z25gaussian_diffusion_kernelPfify)
        /*0008*/ 	.word	0x0000001f


	//----- nvinfo : EIATTR_FRAME_SIZE
	.align		4
.L_10:
        /*000c*/ 	.byte	0x04, 0x11
        /*000e*/ 	.short	(.L_12 - .L_11)
	.align		4
.L_11:
        /*0010*/ 	.word	index@($__internal_0_$__cuda_sm20_sqrt_rn_f32_slowpath)
        /*0014*/ 	.word	0x00000030


	//----- nvinfo : EIATTR_FRAME_SIZE
	.align		4
.L_12:
        /*0018*/ 	.byte	0x04, 0x11
        /*001a*/ 	.short	(.L_14 - .L_13)
	.align		4
.L_13:
        /*001c*/ 	.word	index@(_Z25gaussian_diffusion_kernelPfify)
        /*0020*/ 	.word	0x00000030


	//----- nvinfo : EIATTR_MIN_STACK_SIZE
	.align		4
.L_14:
        /*0024*/ 	.byte	0x04, 0x12
        /*0026*/ 	.short	(.L_16 - .L_15)
	.align		4
.L_15:
        /*0028*/ 	.word	index@(_Z25gaussian_diffusion_kernelPfify)
        /*002c*/ 	.word	0x00000030
.L_16:


//--------------------- .nv.compat                --------------------------
	.section	.nv.compat,"",@"SHT_CUDA_COMPAT_INFO"
	.align	4
        /*0000*/ 	.byte	0x02, 0x09, 0x00, 0x00, 0x02, 0x02, 0x01, 0x00, 0x02, 0x05, 0x05, 0x00, 0x03, 0x07, 0x01, 0x01
        /*0010*/ 	.byte	0x02, 0x03, 0x00, 0x00, 0x02, 0x06, 0x01, 0x00, 0x04, 0x0b, 0x08, 0x00, 0x01, 0x00, 0x00, 0x00
        /*0020*/ 	.byte	0x00, 0x00, 0x00, 0x00


//--------------------- .nv.info._Z25gaussian_diffusion_kernelPfify --------------------------
	.section	.nv.info._Z25gaussian_diffusion_kernelPfify,"",@"SHT_CUDA_INFO"
	.sectionflags	@""
	.align	4


	//----- nvinfo : EIATTR_CUDA_API_VERSION
	.align		4
        /*0000*/ 	.byte	0x04, 0x37
        /*0002*/ 	.short	(.L_18 - .L_17)
.L_17:
        /*0004*/ 	.word	0x00000082


	//----- nvinfo : EIATTR_KPARAM_INFO
	.align		4
.L_18:
        /*0008*/ 	.byte	0x04, 0x17
        /*000a*/ 	.short	(.L_20 - .L_19)
.L_19:
        /*000c*/ 	.word	0x00000000
        /*0010*/ 	.short	0x0003
        /*0012*/ 	.short	0x0010
        /*0014*/ 	.byte	0x00, 0xf0, 0x21, 0x00


	//----- nvinfo : EIATTR_KPARAM_INFO
	.align		4
.L_20:
        /*0018*/ 	.byte	0x04, 0x17
        /*001a*/ 	.short	(.L_22 - .L_21)
.L_21:
        /*001c*/ 	.word	0x00000000
        /*0020*/ 	.short	0x0002
        /*0022*/ 	.short	0x000c
        /*0024*/ 	.byte	0x00, 0xf0, 0x11, 0x00


	//----- nvinfo : EIATTR_KPARAM_INFO
	.align		4
.L_22:
        /*0028*/ 	.byte	0x04, 0x17
        /*002a*/ 	.short	(.L_24 - .L_23)
.L_23:
        /*002c*/ 	.word	0x00000000
        /*0030*/ 	.short	0x0001
        /*0032*/ 	.short	0x0008
        /*0034*/ 	.byte	0x00, 0xf0, 0x11, 0x00


	//----- nvinfo : EIATTR_KPARAM_INFO
	.align		4
.L_24:
        /*0038*/ 	.byte	0x04, 0x17
        /*003a*/ 	.short	(.L_26 - .L_25)
.L_25:
        /*003c*/ 	.word	0x00000000
        /*0040*/ 	.short	0x0000
        /*0042*/ 	.short	0x0000
        /*0044*/ 	.byte	0x00, 0xf5, 0x21, 0x00


	//----- nvinfo : EIATTR_SPARSE_MMA_MASK
	.align		4
.L_26:
        /*0048*/ 	.byte	0x03, 0x50
        /*004a*/ 	.short	0x0000


	//----- nvinfo : EIATTR_MAXREG_COUNT
	.align		4
        /*004c*/ 	.byte	0x03, 0x1b
        /*004e*/ 	.short	0x00ff


	//----- nvinfo : EIATTR_MERCURY_ISA_VERSION
	.align		4
        /*0050*/ 	.byte	0x03, 0x5f
        /*0052*/ 	.short	0x0101


	//----- nvinfo : EIATTR_VRC_CTA_INIT_COUNT
	.align		4
        /*0054*/ 	.byte	0x02, 0x4a
	.zero		1
	.zero		1


	//----- nvinfo : EIATTR_EXIT_INSTR_OFFSETS
	.align		4
        /*0058*/ 	.byte	0x04, 0x1c
        /*005a*/ 	.short	(.L_28 - .L_27)


	//   ....[0]....
.L_27:
        /*005c*/ 	.word	0x00000080


	//   ....[1]....
        /*0060*/ 	.word	0x00002cc0


	//----- nvinfo : EIATTR_CRS_STACK_SIZE
	.align		4
.L_28:
        /*0064*/ 	.byte	0x04, 0x1e
        /*0066*/ 	.short	(.L_30 - .L_29)
.L_29:
        /*0068*/ 	.word	0x00000000


	//----- nvinfo : EIATTR_CBANK_PARAM_SIZE
	.align		4
.L_30:
        /*006c*/ 	.byte	0x03, 0x19
        /*006e*/ 	.short	0x0018


	//----- nvinfo : EIATTR_PARAM_CBANK
	.align		4
        /*0070*/ 	.byte	0x04, 0x0a
        /*0072*/ 	.short	(.L_32 - .L_31)
	.align		4
.L_31:
        /*0074*/ 	.word	index@(.nv.constant0._Z25gaussian_diffusion_kernelPfify)
        /*0078*/ 	.short	0x0380
        /*007a*/ 	.short	0x0018


	//----- nvinfo : EIATTR_SW_WAR
	.align		4
.L_32:
        /*007c*/ 	.byte	0x04, 0x36
        /*007e*/ 	.short	(.L_34 - .L_33)
.L_33:
        /*0080*/ 	.word	0x00000008
.L_34:


//--------------------- .nv.callgraph             --------------------------
	.section	.nv.callgraph,"",@"SHT_CUDA_CALLGRAPH"
	.align	4
	.sectionentsize	8
	.align		4
        /*0000*/ 	.word	0x00000000
	.align		4
        /*0004*/ 	.word	0xffffffff
	.align		4
        /*0008*/ 	.word	0x00000000
	.align		4
        /*000c*/ 	.word	0xfffffffe
	.align		4
        /*0010*/ 	.word	0x00000000
	.align		4
        /*0014*/ 	.word	0xfffffffd
	.align		4
        /*0018*/ 	.word	0x00000000
	.align		4
        /*001c*/ 	.word	0xfffffffc


//--------------------- .nv.constant4             --------------------------
	.section	.nv.constant4,"a",@progbits
	.align	8
	.align		8
.nv.constant4:
        /*0000*/ 	.dword	precalc_xorwow_matrix
	.align		8
        /*0008*/ 	.dword	precalc_xorwow_offset_matrix
	.align		8
        /*0010*/ 	.dword	mrg32k3aM1
	.align		8
        /*0018*/ 	.dword	mrg32k3aM2
	.align		8
        /*0020*/ 	.dword	mrg32k3aM1SubSeq
	.align		8
        /*0028*/ 	.dword	mrg32k3aM2SubSeq
	.align		8
        /*0030*/ 	.dword	mrg32k3aM1Seq
	.align		8
        /*0038*/ 	.dword	mrg32k3aM2Seq


//--------------------- .nv.constant3             --------------------------
	.section	.nv.constant3,"a",@progbits
	.align	8
.nv.constant3:
	.type		__cr_lgamma_table,@object
	.size		__cr_lgamma_table,(.L_8 - __cr_lgamma_table)
__cr_lgamma_table:
        /*0000*/ 	.byte	0x00, 0x00, 0x00, 0x00, 0x00, 0x00, 0x00, 0x00, 0x00, 0x00, 0x00, 0x00, 0x00, 0x00, 0x00, 0x00
        /*0010*/ 	.byte	0xef, 0x39, 0xfa, 0xfe, 0x42, 0x2e, 0xe6, 0x3f, 0x02, 0x20, 0x2a, 0xfa, 0x0b, 0xab, 0xfc, 0x3f
        /*0020*/ 	.byte	0xf9, 0x2c, 0x92, 0x7c, 0xa7, 0x6c, 0x09, 0x40, 0xc9, 0x79, 0x44, 0x3c, 0x64, 0x26, 0x13, 0x40
        /*0030*/ 	.byte	0xca, 0x01, 0xcf, 0x3a, 0x27, 0x51, 0x1a, 0x40, 0x30, 0xcc, 0x2d, 0xf3, 0xe1, 0x0c, 0x21, 0x40
        /*0040*/ 	.byte	0x0d, 0xb7, 0xfc, 0x82, 0x8e, 0x35, 0x25, 0x40
.L_8:


//--------------------- .text._Z25gaussian_diffusion_kernelPfify --------------------------
	.section	.text._Z25gaussian_diffusion_kernelPfify,"ax",@progbits
	.align	128
        .global         _Z25gaussian_diffusion_kernelPfify
        .type           _Z25gaussian_diffusion_kernelPfify,@function
        .size           _Z25gaussian_diffusion_kernelPfify,(.L_x_19 - _Z25gaussian_diffusion_kernelPfify)
        .other          _Z25gaussian_diffusion_kernelPfify,@"STO_CUDA_ENTRY STV_DEFAULT"
_Z25gaussian_diffusion_kernelPfify:
.text._Z25gaussian_diffusion_kernelPfify:
[----:B------:R-:W0:Y:S01]  /*0000*/  LDC R1, c[0x0][0x37c] ;  /* 0x0000df00ff017b82 */ /* 0x000e220000000800 */
[----:B------:R-:W1:Y:S07]  /*0010*/  S2R R3, SR_TID.X ;  /* 0x0000000000037919 */ /* 0x000e6e0000002100 */
[----:B------:R-:W1:Y:S01]  /*0020*/  S2UR UR4, SR_CTAID.X ;  /* 0x00000000000479c3 */ /* 0x000e620000002500 */
[----:B------:R-:W2:Y:S01]  /*0030*/  LDCU UR5, c[0x0][0x388] ;  /* 0x00007100ff0577ac */ /* 0x000ea20008000800 */
[----:B0-----:R-:W-:-:S06]  /*0040*/  VIADD R1, R1, 0xffffffd0 ;  /* 0xffffffd001017836 */ /* 0x001fcc0000000000 */
[----:B------:R-:W1:Y:S02]  /*0050*/  LDC R10, c[0x0][0x360] ;  /* 0x0000d800ff0a7b82 */ /* 0x000e640000000800 */
[----:B-1----:R-:W-:-:S05]  /*0060*/  IMAD R10, R10, UR4, R3 ;  /* 0x000000040a0a7c24 */ /* 0x002fca000f8e0203 */
[----:B--2---:R-:W-:-:S13]  /*0070*/  ISETP.GE.AND P0, PT, R10, UR5, PT ;  /* 0x000000050a007c0c */ /* 0x004fda000bf06270 */
[----:B------:R-:W-:Y:S05]  /*0080*/  @P0 EXIT ;  /* 0x000000000000094d */ /* 0x000fea0003800000 */
[----:B------:R-:W0:Y:S01]  /*0090*/  LDC.64 R2, c[0x0][0x390] ;  /* 0x0000e400ff027b82 */ /* 0x000e220000000a00 */
[----:B------:R-:W-:Y:S01]  /*00a0*/  ISETP.NE.AND P0, PT, R10, RZ, PT ;  /* 0x000000ff0a00720c */ /* 0x000fe20003f05270 */
[----:B------:R-:W1:Y:S01]  /*00b0*/  LDCU.64 UR6, c[0x0][0x358] ;  /* 0x00006b00ff0677ac */ /* 0x000e620008000a00 */
[----:B------:R-:W-:Y:S01]  /*00c0*/  BSSY.RECONVERGENT B0, `(.L_x_0) ;  /* 0x0000262000007945 */ /* 0x000fe20003800200 */
[----:B0-----:R-:W-:Y:S02]  /*00d0*/  LOP3.LUT R0, R2, 0xaad26b49, RZ, 0x3c, !PT ;  /* 0xaad26b4902007812 */ /* 0x001fe400078e3cff */
[----:B------:R-:W-:-:S03]  /*00e0*/  LOP3.LUT R2, R3, 0xf7dcefdd, RZ, 0x3c, !PT ;  /* 0xf7dcefdd03027812 */ /* 0x000fc600078e3cff */
[----:B------:R-:W-:Y:S02]  /*00f0*/  IMAD R0, R0, 0x4182bed5, RZ ;  /* 0x4182bed500007824 */ /* 0x000fe400078e02ff */
[----:B------:R-:W-:Y:S02]  /*0100*/  IMAD R9, R2, -0x658354e5, RZ ;  /* 0x9a7cab1b02097824 */ /* 0x000fe400078e02ff */
[C---:B------:R-:W-:Y:S01]  /*0110*/  VIADD R3, R0.reuse, 0x75bcd15 ;  /* 0x075bcd1500037836 */ /* 0x040fe20000000000 */
[C---:B------:R-:W-:Y:S01]  /*0120*/  LOP3.LUT R6, R0.reuse, 0x159a55e5, RZ, 0x3c, !PT ;  /* 0x159a55e500067812 */ /* 0x040fe200078e3cff */
[C---:B------:R-:W-:Y:S01]  /*0130*/  VIADD R5, R0.reuse, 0x583f19 ;  /* 0x00583f1900057836 */ /* 0x040fe20000000000 */
[----:B------:R-:W-:Y:S01]  /*0140*/  IADD3 R2, PT, PT, R0, 0x64f0c9, R9 ;  /* 0x0064f0c900027810 */ /* 0x000fe20007ffe009 */
[C---:B------:R-:W-:Y:S01]  /*0150*/  VIADD R7, R9.reuse, 0x1f123bb5 ;  /* 0x1f123bb509077836 */ /* 0x040fe20000000000 */
[----:B------:R-:W-:Y:S02]  /*0160*/  LOP3.LUT R4, R9, 0x5491333, RZ, 0x3c, !PT ;  /* 0x0549133309047812 */ /* 0x000fe400078e3cff */
[----:B------:R-:W-:Y:S01]  /*0170*/  SHF.R.S32.HI R0, RZ, 0x1f, R10 ;  /* 0x0000001fff007819 */ /* 0x000fe2000001140a */
[----:B------:R0:W-:Y:S04]  /*0180*/  STL.64 [R1], R2 ;  /* 0x0000000201007387 */ /* 0x0001e80000100a00 */
[----:B------:R0:W-:Y:S04]  /*0190*/  STL.64 [R1+0x8], R6 ;  /* 0x0000080601007387 */ /* 0x0001e80000100a00 */
[----:B------:R0:W-:Y:S01]  /*01a0*/  STL.64 [R1+0x10], R4 ;  /* 0x0000100401007387 */ /* 0x0001e20000100a00 */
[----:B-1----:R-:W-:Y:S05]  /*01b0*/  @!P0 BRA `(.L_x_1) ;  /* 0x0000002400488947 */ /* 0x002fea0003800000 */
[----:B------:R-:W-:Y:S02]  /*01c0*/  IMAD.MOV.U32 R13, RZ, RZ, R0 ;  /* 0x000000ffff0d7224 */ /* 0x000fe400078e0000 */
[----:B------:R-:W-:Y:S02]  /*01d0*/  IMAD.MOV.U32 R11, RZ, RZ, RZ ;  /* 0x000000ffff0b7224 */ /* 0x000fe400078e00ff */
[----:B0-----:R-:W-:-:S07]  /*01e0*/  IMAD.MOV.U32 R2, RZ, RZ, R10 ;  /* 0x000000ffff027224 */ /* 0x001fce00078e000a */
.L_x_10:
[----:B------:R-:W-:Y:S01]  /*01f0*/  LOP3.LUT R0, R2, 0x3, RZ, 0xc0, !PT ;  /* 0x0000000302007812 */ /* 0x000fe200078ec0ff */
[----:B------:R-:W-:Y:S03]  /*0200*/  BSSY.RECONVERGENT B1, `(.L_x_2) ;  /* 0x0000247000017945 */ /* 0x000fe60003800200 */
[----:B------:R-:W-:-:S04]  /*0210*/  ISETP.NE.U32.AND P0, PT, R0, RZ, PT ;  /* 0x000000ff0000720c */ /* 0x000fc80003f05070 */
[----:B------:R-:W-:-:S13]  /*0220*/  ISETP.NE.AND.EX P0, PT, RZ, RZ, PT, P0 ;  /* 0x000000ffff00720c */ /* 0x000fda0003f05300 */
[----:B0-----:R-:W-:Y:S05]  /*0230*/  @!P0 BRA `(.L_x_3) ;  /* 0x00000024000c8947 */ /* 0x001fea0003800000 */
[----:B------:R-:W0:Y:S01]  /*0240*/  LDC.64 R8, c[0x4][RZ] ;  /* 0x01000000ff087b82 */ /* 0x000e220000000a00 */
[----:B------:R-:W-:Y:S01]  /*0250*/  IMAD.MOV.U32 R0, RZ, RZ, RZ ;  /* 0x000000ffff007224 */ /* 0x000fe200078e00ff */
[----:B------:R-:W-:Y:S02]  /*0260*/  CS2R R4, SRZ ;  /* 0x0000000000047805 */ /* 0x000fe4000001ff00 */
[----:B------:R-:W-:Y:S01]  /*0270*/  CS2R R6, SRZ ;  /* 0x0000000000067805 */ /* 0x000fe2000001ff00 */
[----:B------:R-:W-:Y:S02]  /*0280*/  IMAD.MOV.U32 R3, RZ, RZ, RZ ;  /* 0x000000ffff037224 */ /* 0x000fe400078e00ff */
[----:B0-----:R-:W-:-:S07]  /*0290*/  IMAD.WIDE.U32 R8, R11, 0xc80, R8 ;  /* 0x00000c800b087825 */ /* 0x001fce00078e0008 */
.L_x_5:
[----:B------:R-:W-:-:S06]  /*02a0*/  IMAD R12, R0, 0x4, R1 ;  /* 0x00000004000c7824 */ /* 0x000fcc00078e0201 */
[----:B------:R-:W5:Y:S01]  /*02b0*/  LDL R12, [R12+0x4] ;  /* 0x000004000c0c7983 */ /* 0x000f620000100800 */
[----:B------:R-:W-:-:S05]  /*02c0*/  UMOV UR4, URZ ;  /* 0x000000ff00047c82 */ /* 0x000fca0008000000 */
.L_x_4:
[----:B-----5:R-:W-:Y:S01]  /*02d0*/  SHF.R.U32.HI R22, RZ, UR4, R12 ;  /* 0x00000004ff167c19 */ /* 0x020fe2000801160c */
[----:B------:R-:W-:-:S03]  /*02e0*/  IMAD.SHL.U32 R14, R0, 0x20, RZ ;  /* 0x00000020000e7824 */ /* 0x000fc600078e00ff */
[----:B------:R-:W-:Y:S01]  /*02f0*/  LOP3.LUT R15, R22, 0x1, RZ, 0xc0, !PT ;  /* 0x00000001160f7812 */ /* 0x000fe200078ec0ff */
[----:B------:R-:W-:-:S03]  /*0300*/  VIADD R14, R14, UR4 ;  /* 0x000000040e0e7c36 */ /* 0x000fc60008000000 */
[----:B------:R-:W-:Y:S01]  /*0310*/  ISETP.NE.U32.AND P0, PT, R15, 0x1, PT ;  /* 0x000000010f00780c */ /* 0x000fe20003f05070 */
[----:B------:R-:W-:-:S03]  /*0320*/  IMAD R15, R14, 0x5, RZ ;  /* 0x000000050e0f7824 */ /* 0x000fc600078e02ff */
[----:B------:R-:W-:Y:S01]  /*0330*/  R2P PR, R22, 0x7e ;  /* 0x0000007e16007804 */ /* 0x000fe20000000000 */
[----:B------:R-:W-:-:S08]  /*0340*/  IMAD.WIDE.U32 R14, R15, 0x4, R8 ;  /* 0x000000040f0e7825 */ /* 0x000fd000078e0008 */
[----:B------:R-:W2:Y:S04]  /*0350*/  @!P0 LDG.E R16, desc[UR6][R14.64+0x10] ;  /* 0x000010060e108981 */ /* 0x000ea8000c1e1900 */
[----:B------:R-:W3:Y:S04]  /*0360*/  @P1 LDG.E R18, desc[UR6][R14.64+0x24] ;  /* 0x000024060e121981 */ /* 0x000ee8000c1e1900 */
[----:B------:R-:W4:Y:S04]  /*0370*/  @P2 LDG.E R20, desc[UR6][R14.64+0x38] ;  /* 0x000038060e142981 */ /* 0x000f28000c1e1900 */
[----:B------:R-:W4:Y:S04]  /*0380*/  @P3 LDG.E R24, desc[UR6][R14.64+0x4c] ;  /* 0x00004c060e183981 */ /* 0x000f28000c1e1900 */
[----:B------:R-:W4:Y:S04]  /*0390*/  @P4 LDG.E R26, desc[UR6][R14.64+0x60] ;  /* 0x000060060e1a4981 */ /* 0x000f28000c1e1900 */
[----:B------:R-:W4:Y:S04]  /*03a0*/  @!P0 LDG.E R17, desc[UR6][R14.64+0x4] ;  /* 0x000004060e118981 */ /* 0x000f28000c1e1900 */
[----:B------:R-:W4:Y:S04]  /*03b0*/  @!P0 LDG.E R19, desc[UR6][R14.64+0xc] ;  /* 0x00000c060e138981 */ /* 0x000f28000c1e1900 */
[----:B------:R-:W4:Y:S04]  /*03c0*/  @P1 LDG.E R21, desc[UR6][R14.64+0x18] ;  /* 0x000018060e151981 */ /* 0x000f28000c1e1900 */
[----:B------:R-:W4:Y:S04]  /*03d0*/  @P3 LDG.E R23, desc[UR6][R14.64+0x40] ;  /* 0x000040060e173981 */ /* 0x000f28000c1e1900 */
[----:B------:R-:W4:Y:S04]  /*03e0*/  @P5 LDG.E R25, desc[UR6][R14.64+0x70] ;  /* 0x000070060e195981 */ /* 0x000f28000c1e1900 */
[----:B------:R-:W4:Y:S01]  /*03f0*/  @P6 LDG.E R28, desc[UR6][R14.64+0x88] ;  /* 0x000088060e1c6981 */ /* 0x000f22000c1e1900 */
[----:B--2---:R-:W-:-:S03]  /*0400*/  @!P0 LOP3.LUT R5, R5, R16, RZ, 0x3c, !PT ;  /* 0x0000001005058212 */ /* 0x004fc600078e3cff */
[----:B------:R-:W2:Y:S01]  /*0410*/  @!P0 LDG.E R16, desc[UR6][R14.64] ;  /* 0x000000060e108981 */ /* 0x000ea2000c1e1900 */
[----:B---3--:R-:W-:-:S03]  /*0420*/  @P1 LOP3.LUT R5, R5, R18, RZ, 0x3c, !PT ;  /* 0x0000001205051212 */ /* 0x008fc600078e3cff */
[----:B------:R-:W3:Y:S01]  /*0430*/  @!P0 LDG.E R18, desc[UR6][R14.64+0x8] ;  /* 0x000008060e128981 */ /* 0x000ee2000c1e1900 */
[----:B----4-:R-:W-:-:S03]  /*0440*/  @P2 LOP3.LUT R5, R5, R20, RZ, 0x3c, !PT ;  /* 0x0000001405052212 */ /* 0x010fc600078e3cff */
[----:B------:R-:W4:Y:S01]  /*0450*/  @P1 LDG.E R20, desc[UR6][R14.64+0x14] ;  /* 0x000014060e141981 */ /* 0x000f22000c1e1900 */
[----:B------:R-:W-:-:S03]  /*0460*/  @P3 LOP3.LUT R5, R5, R24, RZ, 0x3c, !PT ;  /* 0x0000001805053212 */ /* 0x000fc600078e3cff */
[----:B------:R-:W4:Y:S01]  /*0470*/  @P5 LDG.E R24, desc[UR6][R14.64+0x74] ;  /* 0x000074060e185981 */ /* 0x000f22000c1e1900 */
[----:B------:R-:W-:-:S03]  /*0480*/  @P4 LOP3.LUT R5, R5, R26, RZ, 0x3c, !PT ;  /* 0x0000001a05054212 */ /* 0x000fc600078e3cff */
[----:B------:R-:W4:Y:S01]  /*0490*/  @P3 LDG.E R26, desc[UR6][R14.64+0x44] ;  /* 0x000044060e1a3981 */ /* 0x000f22000c1e1900 */
[----:B------:R-:W-:-:S03]  /*04a0*/  @!P0 LOP3.LUT R6, R6, R17, RZ, 0x3c, !PT ;  /* 0x0000001106068212 */ /* 0x000fc600078e3cff */
[----:B------:R-:W4:Y:S01]  /*04b0*/  @P1 LDG.E R17, desc[UR6][R14.64+0x20] ;  /* 0x000020060e111981 */ /* 0x000f22000c1e1900 */
[----:B------:R-:W-:-:S03]  /*04c0*/  @!P0 LOP3.LUT R4, R4, R19, RZ, 0x3c, !PT ;  /* 0x0000001304048212 */ /* 0x000fc600078e3cff */
[----:B------:R-:W4:Y:S01]  /*04d0*/  @P2 LDG.E R19, desc[UR6][R14.64+0x2c] ;  /* 0x00002c060e132981 */ /* 0x000f22000c1e1900 */
[----:B------:R-:W-:-:S03]  /*04e0*/  @P1 LOP3.LUT R6, R6, R21, RZ, 0x3c, !PT ;  /* 0x0000001506061212 */ /* 0x000fc600078e3cff */
[----:B------:R-:W4:Y:S01]  /*04f0*/  @P2 LDG.E R21, desc[UR6][R14.64+0x34] ;  /* 0x000034060e152981 */ /* 0x000f22000c1e1900 */
[----:B--2---:R-:W-:-:S03]  /*0500*/  @!P0 LOP3.LUT R3, R3, R16, RZ, 0x3c, !PT ;  /* 0x0000001003038212 */ /* 0x004fc600078e3cff */
[----:B------:R-:W2:Y:S01]  /*0510*/  @P1 LDG.E R16, desc[UR6][R14.64+0x1c] ;  /* 0x00001c060e101981 */ /* 0x000ea2000c1e1900 */
[----:B---3--:R-:W-:-:S03]  /*0520*/  @!P0 LOP3.LUT R7, R7, R18, RZ, 0x3c, !PT ;  /* 0x0000001207078212 */ /* 0x008fc600078e3cff */
[----:B------:R-:W3:Y:S01]  /*0530*/  @P2 LDG.E R18, desc[UR6][R14.64+0x28] ;  /* 0x000028060e122981 */ /* 0x000ee2000c1e1900 */
[----:B----4-:R-:W-:-:S03]  /*0540*/  @P1 LOP3.LUT R3, R3, R20, RZ, 0x3c, !PT ;  /* 0x0000001403031212 */ /* 0x010fc600078e3cff */
[----:B------:R-:W4:Y:S01]  /*0550*/  @P2 LDG.E R20, desc[UR6][R14.64+0x30] ;  /* 0x000030060e142981 */ /* 0x000f22000c1e1900 */
[----:B------:R-:W-:-:S03]  /*0560*/  @P5 LOP3.LUT R5, R5, R24, RZ, 0x3c, !PT ;  /* 0x0000001805055212 */ /* 0x000fc600078e3cff */
[----:B------:R-:W4:Y:S01]  /*0570*/  @P3 LDG.E R24, desc[UR6][R14.64+0x3c] ;  /* 0x00003c060e183981 */ /* 0x000f22000c1e1900 */
[----:B------:R-:W-:-:S03]  /*0580*/  @P1 LOP3.LUT R4, R4, R17, RZ, 0x3c, !PT ;  /* 0x0000001104041212 */ /* 0x000fc600078e3cff */
[----:B------:R-:W4:Y:S01]  /*0590*/  @P3 LDG.E R17, desc[UR6][R14.64+0x48] ;  /* 0x000048060e113981 */ /* 0x000f22000c1e1900 */
[----:B------:R-:W-:-:S03]  /*05a0*/  @P2 LOP3.LUT R6, R6, R19, RZ, 0x3c, !PT ;  /* 0x0000001306062212 */ /* 0x000fc600078e3cff */
[----:B------:R-:W4:Y:S01]  /*05b0*/  @P4 LDG.E R19, desc[UR6][R14.64+0x54] ;  /* 0x000054060e134981 */ /* 0x000f22000c1e1900 */
[----:B------:R-:W-:Y:S02]  /*05c0*/  @P2 LOP3.LUT R4, R4, R21, RZ, 0x3c, !PT ;  /* 0x0000001504042212 */ /* 0x000fe400078e3cff */
[----:B------:R-:W-:Y:S01]  /*05d0*/  @P3 LOP3.LUT R6, R6, R23, RZ, 0x3c, !PT ;  /* 0x0000001706063212 */ /* 0x000fe200078e3cff */
[----:B------:R-:W4:Y:S04]  /*05e0*/  @P4 LDG.E R21, desc[UR6][R14.64+0x5c] ;  /* 0x00005c060e154981 */ /* 0x000f28000c1e1900 */
[----:B------:R-:W4:Y:S01]  /*05f0*/  @P5 LDG.E R23, desc[UR6][R14.64+0x68] ;  /* 0x000068060e175981 */ /* 0x000f22000c1e1900 */
[----:B--2---:R-:W-:-:S03]  /*0600*/  @P1 LOP3.LUT R7, R7, R16, RZ, 0x3c, !PT ;  /* 0x0000001007071212 */ /* 0x004fc600078e3cff */
[----:B------:R-:W2:Y:S01]  /*0610*/  @P4 LDG.E R16, desc[UR6][R14.64+0x50] ;  /* 0x000050060e104981 */ /* 0x000ea2000c1e1900 */
[----:B---3--:R-:W-:-:S03]  /*0620*/  @P2 LOP3.LUT R3, R3, R18, RZ, 0x3c, !PT ;  /* 0x0000001203032212 */ /* 0x008fc600078e3cff */
[----:B------:R-:W3:Y:S01]  /*0630*/  @P4 LDG.E R18, desc[UR6][R14.64+0x58] ;  /* 0x000058060e124981 */ /* 0x000ee2000c1e1900 */
[----:B----4-:R-:W-:-:S03]  /*0640*/  @P2 LOP3.LUT R7, R7, R20, RZ, 0x3c, !PT ;  /* 0x0000001407072212 */ /* 0x010fc600078e3cff */
[----:B------:R-:W4:Y:S01]  /*0650*/  @P5 LDG.E R20, desc[UR6][R14.64+0x64] ;  /* 0x000064060e145981 */ /* 0x000f22000c1e1900 */
[----:B------:R-:W-:-:S03]  /*0660*/  @P3 LOP3.LUT R3, R3, R24, RZ, 0x3c, !PT ;  /* 0x0000001803033212 */ /* 0x000fc600078e3cff */
[----:B------:R-:W4:Y:S01]  /*0670*/  @P5 LDG.E R24, desc[UR6][R14.64+0x6c] ;  /* 0x00006c060e185981 */ /* 0x000f22000c1e1900 */
[----:B------:R-:W-:Y:S02]  /*0680*/  LOP3.LUT P0, RZ, R22, 0x80, RZ, 0xc0, !PT ;  /* 0x0000008016ff7812 */ /* 0x000fe4000780c0ff */
[----:B------:R-:W-:Y:S02]  /*0690*/  @P3 LOP3.LUT R7, R7, R26, RZ, 0x3c, !PT ;  /* 0x0000001a07073212 */ /* 0x000fe400078e3cff */
[----:B------:R-:W-:Y:S02]  /*06a0*/  @P3 LOP3.LUT R4, R4, R17, RZ, 0x3c, !PT ;  /* 0x0000001104043212 */ /* 0x000fe400078e3cff */
[----:B------:R-:W4:Y:S01]  /*06b0*/  @P6 LDG.E R17, desc[UR6][R14.64+0x7c] ;  /* 0x00007c060e116981 */ /* 0x000f22000c1e1900 */
[----:B------:R-:W-:-:S03]  /*06c0*/  @P4 LOP3.LUT R6, R6, R19, RZ, 0x3c, !PT ;  /* 0x0000001306064212 */ /* 0x000fc600078e3cff */
[----:B------:R-:W4:Y:S01]  /*06d0*/  @P6 LDG.E R19, desc[UR6][R14.64+0x84] ;  /* 0x000084060e136981 */ /* 0x000f22000c1e1900 */
[----:B------:R-:W-:-:S03]  /*06e0*/  @P4 LOP3.LUT R4, R4, R21, RZ, 0x3c, !PT ;  /* 0x0000001504044212 */ /* 0x000fc600078e3cff */
[----:B------:R-:W4:Y:S01]  /*06f0*/  @P0 LDG.E R26, desc[UR6][R14.64+0x9c] ;  /* 0x00009c060e1a0981 */ /* 0x000f22000c1e1900 */
[----:B------:R-:W-:-:S03]  /*0700*/  @P5 LOP3.LUT R6, R6, R23, RZ, 0x3c, !PT ;  /* 0x0000001706065212 */ /* 0x000fc600078e3cff */
        /* <DEDUP_REMOVED lines=10> */
[----:B------:R-:W-:Y:S02]  /*07b0*/  @P5 LOP3.LUT R4, R4, R25, RZ, 0x3c, !PT ;  /* 0x0000001904045212 */ /* 0x000fe400078e3cff */
[----:B------:R-:W-:Y:S02]  /*07c0*/  @P6 LOP3.LUT R5, R5, R28, RZ, 0x3c, !PT ;  /* 0x0000001c05056212 */ /* 0x000fe400078e3cff */
[----:B------:R-:W-:Y:S02]  /*07d0*/  @P6 LOP3.LUT R6, R6, R17, RZ, 0x3c, !PT ;  /* 0x0000001106066212 */ /* 0x000fe400078e3cff */
[----:B------:R-:W-:Y:S02]  /*07e0*/  @P6 LOP3.LUT R4, R4, R19, RZ, 0x3c, !PT ;  /* 0x0000001304046212 */ /* 0x000fe400078e3cff */
[----:B------:R-:W-:Y:S02]  /*07f0*/  @P0 LOP3.LUT R5, R5, R26, RZ, 0x3c, !PT ;  /* 0x0000001a05050212 */ /* 0x000fe400078e3cff */
[----:B------:R-:W-:-:S02]  /*0800*/  @P0 LOP3.LUT R6, R6, R21, RZ, 0x3c, !PT ;  /* 0x0000001506060212 */ /* 0x000fc400078e3cff */
[----:B------:R-:W-:Y:S02]  /*0810*/  @P0 LOP3.LUT R4, R4, R23, RZ, 0x3c, !PT ;  /* 0x0000001704040212 */ /* 0x000fe400078e3cff */
[----:B--2---:R-:W-:Y:S02]  /*0820*/  @P6 LOP3.LUT R3, R3, R16, RZ, 0x3c, !PT ;  /* 0x0000001003036212 */ /* 0x004fe400078e3cff */
[----:B---3--:R-:W-:Y:S02]  /*0830*/  @P6 LOP3.LUT R7, R7, R18, RZ, 0x3c, !PT ;  /* 0x0000001207076212 */ /* 0x008fe400078e3cff */
[----:B----4-:R-:W-:Y:S02]  /*0840*/  @P0 LOP3.LUT R3, R3, R20, RZ, 0x3c, !PT ;  /* 0x0000001403030212 */ /* 0x010fe400078e3cff */
[----:B------:R-:W-:Y:S02]  /*0850*/  @P0 LOP3.LUT R7, R7, R24, RZ, 0x3c, !PT ;  /* 0x0000001807070212 */ /* 0x000fe400078e3cff */
[----:B------:R-:W-:-:S13]  /*0860*/  R2P PR, R22.B1, 0x7f ;  /* 0x0000007f16007804 */ /* 0x000fda0000001000 */
[----:B------:R-:W2:Y:S04]  /*0870*/  @P0 LDG.E R18, desc[UR6][R14.64+0xa0] ;  /* 0x0000a0060e120981 */ /* 0x000ea8000c1e1900 */
[----:B------:R-:W3:Y:S04]  /*0880*/  @P0 LDG.E R19, desc[UR6][R14.64+0xa4] ;  /* 0x0000a4060e130981 */ /* 0x000ee8000c1e1900 */
[----:B------:R-:W4:Y:S04]  /*0890*/  @P0 LDG.E R20, desc[UR6][R14.64+0xa8] ;  /* 0x0000a8060e140981 */ /* 0x000f28000c1e1900 */
[----:B------:R-:W4:Y:S04]  /*08a0*/  @P0 LDG.E R21, desc[UR6][R14.64+0xac] ;  /* 0x0000ac060e150981 */ /* 0x000f28000c1e1900 */
[----:B------:R-:W4:Y:S04]  /*08b0*/  @P0 LDG.E R24, desc[UR6][R14.64+0xb0] ;  /* 0x0000b0060e180981 */ /* 0x000f28000c1e1900 */
[----:B------:R-:W4:Y:S04]  /*08c0*/  @P1 LDG.E R16, desc[UR6][R14.64+0xbc] ;  /* 0x0000bc060e101981 */ /* 0x000f28000c1e1900 */
[----:B------:R-:W4:Y:S04]  /*08d0*/  @P1 LDG.E R26, desc[UR6][R14.64+0xb4] ;  /* 0x0000b4060e1a1981 */ /* 0x000f28000c1e1900 */
        /* <DEDUP_REMOVED lines=11> */
[----:B------:R-:W-:Y:S01]  /*0990*/  LOP3.LUT P0, RZ, R22, 0x8000, RZ, 0xc0, !PT ;  /* 0x0000800016ff7812 */ /* 0x000fe2000780c0ff */
[----:B------:R-:W4:Y:S01]  /*09a0*/  @P2 LDG.E R24, desc[UR6][R14.64+0xd8] ;  /* 0x0000d8060e182981 */ /* 0x000f22000c1e1900 */
[----:B------:R-:W-:-:S03]  /*09b0*/  @P1 LOP3.LUT R7, R7, R16, RZ, 0x3c, !PT ;  /* 0x0000001007071212 */ /* 0x000fc600078e3cff */
[----:B------:R-:W4:Y:S01]  /*09c0*/  @P2 LDG.E R22, desc[UR6][R14.64+0xd0] ;  /* 0x0000d0060e162981 */ /* 0x000f22000c1e1900 */
[----:B------:R-:W-:-:S03]  /*09d0*/  @P1 LOP3.LUT R3, R3, R26, RZ, 0x3c, !PT ;  /* 0x0000001a03031212 */ /* 0x000fc600078e3cff */
[----:B------:R-:W4:Y:S01]  /*09e0*/  @P3 LDG.E R16, desc[UR6][R14.64+0xe4] ;  /* 0x0000e4060e103981 */ /* 0x000f22000c1e1900 */
[----:B------:R-:W-:-:S03]  /*09f0*/  @P1 LOP3.LUT R6, R6, R23, RZ, 0x3c, !PT ;  /* 0x0000001706061212 */ /* 0x000fc600078e3cff */
[----:B------:R-:W4:Y:S01]  /*0a00*/  @P3 LDG.E R26, desc[UR6][R14.64+0xdc] ;  /* 0x0000dc060e1a3981 */ /* 0x000f22000c1e1900 */
[----:B------:R-:W-:-:S03]  /*0a10*/  @P1 LOP3.LUT R4, R4, R17, RZ, 0x3c, !PT ;  /* 0x0000001104041212 */ /* 0x000fc600078e3cff */
        /* <DEDUP_REMOVED lines=43> */
[----:B------:R-:W-:-:S04]  /*0cd0*/  UIADD3 UR4, UPT, UPT, UR4, 0x10, URZ ;  /* 0x0000001004047890 */ /* 0x000fc8000fffe0ff */
[----:B------:R-:W-:Y:S01]  /*0ce0*/  UISETP.NE.AND UP0, UPT, UR4, 0x20, UPT ;  /* 0x000000200400788c */ /* 0x000fe2000bf05270 */
[----:B--2---:R-:W-:Y:S02]  /*0cf0*/  @P5 LOP3.LUT R5, R5, R18, RZ, 0x3c, !PT ;  /* 0x0000001205055212 */ /* 0x004fe400078e3cff */
[----:B---3--:R-:W-:Y:S02]  /*0d00*/  @P6 LOP3.LUT R6, R6, R19, RZ, 0x3c, !PT ;  /* 0x0000001306066212 */ /* 0x008fe400078e3cff */
[----:B----4-:R-:W-:Y:S02]  /*0d10*/  @P6 LOP3.LUT R3, R3, R20, RZ, 0x3c, !PT ;  /* 0x0000001403036212 */ /* 0x010fe400078e3cff */
[----:B------:R-:W-:Y:S02]  /*0d20*/  @P6 LOP3.LUT R4, R4, R21, RZ, 0x3c, !PT ;  /* 0x0000001504046212 */ /* 0x000fe400078e3cff */
[----:B------:R-:W-:Y:S02]  /*0d30*/  @P6 LOP3.LUT R7, R7, R22, RZ, 0x3c, !PT ;  /* 0x0000001607076212 */ /* 0x000fe400078e3cff */
[----:B------:R-:W-:-:S02]  /*0d40*/  @P6 LOP3.LUT R5, R5, R16, RZ, 0x3c, !PT ;  /* 0x0000001005056212 */ /* 0x000fc400078e3cff */
[----:B------:R-:W-:Y:S02]  /*0d50*/  @P0 LOP3.LUT R3, R3, R24, RZ, 0x3c, !PT ;  /* 0x0000001803030212 */ /* 0x000fe400078e3cff */
[----:B------:R-:W-:Y:S02]  /*0d60*/  @P0 LOP3.LUT R5, R5, R28, RZ, 0x3c, !PT ;  /* 0x0000001c05050212 */ /* 0x000fe400078e3cff */
[----:B------:R-:W-:Y:S02]  /*0d70*/  @P0 LOP3.LUT R7, R7, R26, RZ, 0x3c, !PT ;  /* 0x0000001a07070212 */ /* 0x000fe400078e3cff */
[----:B------:R-:W-:Y:S02]  /*0d80*/  @P0 LOP3.LUT R4, R4, R23, RZ, 0x3c, !PT ;  /* 0x0000001704040212 */ /* 0x000fe400078e3cff */
[----:B------:R-:W-:Y:S01]  /*0d90*/  @P0 LOP3.LUT R6, R6, R17, RZ, 0x3c, !PT ;  /* 0x0000001106060212 */ /* 0x000fe200078e3cff */
[----:B------:R-:W-:Y:S06]  /*0da0*/  BRA.U UP0, `(.L_x_4) ;  /* 0xfffffff500487547 */ /* 0x000fec000b83ffff */
[----:B------:R-:W-:-:S05]  /*0db0*/  VIADD R0, R0, 0x1 ;  /* 0x0000000100007836 */ /* 0x000fca0000000000 */
[----:B------:R-:W-:-:S13]  /*0dc0*/  ISETP.NE.AND P0, PT, R0, 0x5, PT ;  /* 0x000000050000780c */ /* 0x000fda0003f05270 */
[----:B------:R-:W-:Y:S05]  /*0dd0*/  @P0 BRA `(.L_x_5) ;  /* 0xfffffff400300947 */ /* 0x000fea000383ffff */
[----:B------:R-:W-:Y:S01]  /*0de0*/  LOP3.LUT R0, R2, 0x3, RZ, 0xc0, !PT ;  /* 0x0000000302007812 */ /* 0x000fe200078ec0ff */
[----:B------:R0:W-:Y:S03]  /*0df0*/  STL.64 [R1+0x8], R6 ;  /* 0x0000080601007387 */ /* 0x0001e60000100a00 */
[----:B------:R-:W-:Y:S01]  /*0e00*/  ISETP.NE.U32.AND P0, PT, R0, 0x1, PT ;  /* 0x000000010000780c */ /* 0x000fe20003f05070 */
[----:B------:R0:W-:Y:S03]  /*0e10*/  STL.64 [R1+0x10], R4 ;  /* 0x0000100401007387 */ /* 0x0001e60000100a00 */
[----:B------:R-:W-:Y:S01]  /*0e20*/  ISETP.NE.AND.EX P0, PT, RZ, RZ, PT, P0 ;  /* 0x000000ffff00720c */ /* 0x000fe20003f05300 */
[----:B------:R0:W-:-:S12]  /*0e30*/  STL [R1+0x4], R3 ;  /* 0x0000040301007387 */ /* 0x0001d80000100800 */
[----:B0-----:R-:W-:Y:S05]  /*0e40*/  @!P0 BRA `(.L_x_3) ;  /* 0x0000001800088947 */ /* 0x001fea0003800000 */
[----:B------:R-:W-:Y:S01]  /*0e50*/  UMOV UR4, URZ ;  /* 0x000000ff00047c82 */ /* 0x000fe20008000000 */
[----:B------:R-:W-:Y:S01]  /*0e60*/  UMOV UR5, URZ ;  /* 0x000000ff00057c82 */ /* 0x000fe20008000000 */
[----:B------:R-:W-:Y:S02]  /*0e70*/  IMAD.MOV.U32 R0, RZ, RZ, RZ ;  /* 0x000000ffff007224 */ /* 0x000fe400078e00ff */
[----:B------:R-:W-:Y:S02]  /*0e80*/  IMAD.MOV.U32 R4, RZ, RZ, RZ ;  /* 0x000000ffff047224 */ /* 0x000fe400078e00ff */
[----:B------:R-:W-:Y:S02]  /*0e90*/  IMAD.MOV.U32 R7, RZ, RZ, RZ ;  /* 0x000000ffff077224 */ /* 0x000fe400078e00ff */
[----:B------:R-:W-:Y:S02]  /*0ea0*/  IMAD.MOV.U32 R3, RZ, RZ, RZ ;  /* 0x000000ffff037224 */ /* 0x000fe400078e00ff */
[----:B------:R-:W-:-:S02]  /*0eb0*/  IMAD.U32 R5, RZ, RZ, UR4 ;  /* 0x00000004ff057e24 */ /* 0x000fc4000f8e00ff */
[----:B------:R-:W-:-:S07]  /*0ec0*/  IMAD.U32 R6, RZ, RZ, UR5 ;  /* 0x00000005ff067e24 */ /* 0x000fce000f8e00ff */
.L_x_7:
[----:B------:R-:W-:-:S06]  /*0ed0*/  IMAD R12, R0, 0x4, R1 ;  /* 0x00000004000c7824 */ /* 0x000fcc00078e0201 */
[----:B------:R-:W5:Y:S01]  /*0ee0*/  LDL R12, [R12+0x4] ;  /* 0x000004000c0c7983 */ /* 0x000f620000100800 */
[----:B------:R-:W-:-:S05]  /*0ef0*/  UMOV UR4, URZ ;  /* 0x000000ff00047c82 */ /* 0x000fca0008000000 */
.L_x_6:
        /* <DEDUP_REMOVED lines=178> */
[----:B------:R0:W-:Y:S03]  /*1a20*/  STL [R1+0x4], R3 ;  /* 0x0000040301007387 */ /* 0x0001e60000100800 */
[----:B------:R-:W-:Y:S01]  /*1a30*/  ISETP.NE.U32.AND P0, PT, R0, 0x3, PT ;  /* 0x000000030000780c */ /* 0x000fe20003f05070 */
[----:B------:R0:W-:Y:S03]  /*1a40*/  STL.64 [R1+0x8], R6 ;  /* 0x0000080601007387 */ /* 0x0001e60000100a00 */
[----:B------:R-:W-:Y:S01]  /*1a50*/  ISETP.NE.AND.EX P0, PT, RZ, RZ, PT, P0 ;  /* 0x000000ffff00720c */ /* 0x000fe20003f05300 */
[----:B------:R0:W-:-:S12]  /*1a60*/  STL.64 [R1+0x10], R4 ;  /* 0x0000100401007387 */ /* 0x0001d80000100a00 */
[----:B0-----:R-:W-:Y:S05]  /*1a70*/  @P0 BRA `(.L_x_3) ;  /* 0x0000000800fc0947 */ /* 0x001fea0003800000 */
        /* <DEDUP_REMOVED lines=8> */
.L_x_9:
[----:B------:R-:W-:-:S06]  /*1b00*/  IMAD R12, R0, 0x4, R1 ;  /* 0x00000004000c7824 */ /* 0x000fcc00078e0201 */
[----:B------:R-:W5:Y:S01]  /*1b10*/  LDL R12, [R12+0x4] ;  /* 0x000004000c0c7983 */ /* 0x000f620000100800 */
[----:B------:R-:W-:-:S05]  /*1b20*/  UMOV UR4, URZ ;  /* 0x000000ff00047c82 */ /* 0x000fca0008000000 */
.L_x_8:
        /* <DEDUP_REMOVED lines=177> */
[----:B------:R0:W-:Y:S04]  /*2640*/  STL [R1+0x4], R3 ;  /* 0x0000040301007387 */ /* 0x0001e80000100800 */
[----:B------:R0:W-:Y:S04]  /*2650*/  STL.64 [R1+0x8], R6 ;  /* 0x0000080601007387 */ /* 0x0001e80000100a00 */
[----:B------:R0:W-:Y:S02]  /*2660*/  STL.64 [R1+0x10], R4 ;  /* 0x0000100401007387 */ /* 0x0001e40000100a00 */
.L_x_3:
[----:B------:R-:W-:Y:S05]  /*2670*/  BSYNC.RECONVERGENT B1 ;  /* 0x0000000000017941 */ /* 0x000fea0003800200 */
.L_x_2:
[C---:B------:R-:W-:Y:S01]  /*2680*/  ISETP.GT.U32.AND P0, PT, R2.reuse, 0x3, PT ;  /* 0x000000030200780c */ /* 0x040fe20003f04070 */
[----:B------:R-:W-:Y:S01]  /*2690*/  VIADD R11, R11, 0x1 ;  /* 0x000000010b0b7836 */ /* 0x000fe20000000000 */
[--C-:B------:R-:W-:Y:S02]  /*26a0*/  SHF.R.U64 R2, R2, 0x2, R13.reuse ;  /* 0x0000000202027819 */ /* 0x100fe4000000120d */
[----:B------:R-:W-:Y:S02]  /*26b0*/  ISETP.GT.U32.AND.EX P0, PT, R13, RZ, PT, P0 ;  /* 0x000000ff0d00720c */ /* 0x000fe40003f04100 */
[----:B------:R-:W-:-:S11]  /*26c0*/  SHF.R.U32.HI R13, RZ, 0x2, R13 ;  /* 0x00000002ff0d7819 */ /* 0x000fd6000001160d */
[----:B------:R-:W-:Y:S05]  /*26d0*/  @P0 BRA `(.L_x_10) ;  /* 0xffffffd800c40947 */ /* 0x000fea000383ffff */
.L_x_1:
[----:B------:R-:W-:Y:S05]  /*26e0*/  BSYNC.RECONVERGENT B0 ;  /* 0x0000000000007941 */ /* 0x000fea0003800200 */
.L_x_0:
[----:B------:R-:W1:Y:S01]  /*26f0*/  LDC.64 R8, c[0x0][0x390] ;  /* 0x0000e400ff087b82 */ /* 0x000e620000000a00 */
[----:B------:R-:W-:Y:S01]  /*2700*/  SHF.R.U32.HI R0, RZ, 0x2, R3 ;  /* 0x00000002ff007819 */ /* 0x000fe20000011603 */
[----:B------:R-:W-:Y:S03]  /*2710*/  BSSY.RECONVERGENT B0, `(.L_x_11) ;  /* 0x0000040000007945 */ /* 0x000fe60003800200 */
[----:B------:R-:W-:Y:S01]  /*2720*/  LOP3.LUT R0, R0, R3, RZ, 0x3c, !PT ;  /* 0x0000000300007212 */ /* 0x000fe200078e3cff */
[----:B0-----:R-:W-:-:S04]  /*2730*/  IMAD.SHL.U32 R3, R5, 0x10, RZ ;  /* 0x0000001005037824 */ /* 0x001fc800078e00ff */
[----:B------:R-:W-:-:S05]  /*2740*/  IMAD.SHL.U32 R2, R0, 0x2, RZ ;  /* 0x0000000200027824 */ /* 0x000fca00078e00ff */
[----:B------:R-:W-:Y:S01]  /*2750*/  LOP3.LUT R2, R0, R2, R3, 0x96, !PT ;  /* 0x0000000200027212 */ /* 0x000fe200078e9603 */
[----:B------:R-:W-:-:S03]  /*2760*/  IMAD.MOV.U32 R3, RZ, RZ, 0x2f800000 ;  /* 0x2f800000ff037424 */ /* 0x000fc600078e00ff */
[----:B------:R-:W-:Y:S02]  /*2770*/  LOP3.LUT R5, R2, R5, RZ, 0x3c, !PT ;  /* 0x0000000502057212 */ /* 0x000fe400078e3cff */
[----:B-1----:R-:W-:Y:S02]  /*2780*/  LOP3.LUT R8, R8, 0xaad26b49, RZ, 0x3c, !PT ;  /* 0xaad26b4908087812 */ /* 0x002fe400078e3cff */
[----:B------:R-:W-:-:S03]  /*2790*/  LOP3.LUT R9, R9, 0xf7dcefdd, RZ, 0x3c, !PT ;  /* 0xf7dcefdd09097812 */ /* 0x000fc600078e3cff */
[----:B------:R-:W-:Y:S02]  /*27a0*/  IMAD R8, R8, 0x4182bed5, RZ ;  /* 0x4182bed508087824 */ /* 0x000fe400078e02ff */
[----:B------:R-:W-:-:S05]  /*27b0*/  IMAD R9, R9, -0x658354e5, RZ ;  /* 0x9a7cab1b09097824 */ /* 0x000fca00078e02ff */
[----:B------:R-:W-:Y:S01]  /*27c0*/  IADD3 R0, PT, PT, R8, 0x64f0c9, R9 ;  /* 0x0064f0c908007810 */ /* 0x000fe20007ffe009 */
[----:B------:R-:W-:-:S03]  /*27d0*/  IMAD.MOV.U32 R9, RZ, RZ, 0x3e055027 ;  /* 0x3e055027ff097424 */ /* 0x000fc600078e00ff */
[----:B------:R-:W-:-:S04]  /*27e0*/  IADD3 R2, PT, PT, R0, 0x587c5, R5 ;  /* 0x000587c500027810 */ /* 0x000fc80007ffe005 */
[----:B------:R-:W-:-:S05]  /*27f0*/  I2FP.F32.U32 R2, R2 ;  /* 0x0000000200027245 */ /* 0x000fca0000201000 */
[----:B------:R-:W-:-:S05]  /*2800*/  FFMA R2, R2, R3, 1.1641532182693481445e-10 ;  /* 0x2f00000002027423 */ /* 0x000fca0000000003 */
[----:B------:R-:W-:-:S13]  /*2810*/  FSETP.GEU.AND P0, PT, R2, 1.175494350822287508e-38, PT ;  /* 0x008000000200780b */ /* 0x000fda0003f0e000 */
[----:B------:R-:W-:-:S04]  /*2820*/  @!P0 FMUL R2, R2, 8388608 ;  /* 0x4b00000002028820 */ /* 0x000fc80000400000 */
[----:B------:R-:W-:-:S05]  /*2830*/  VIADD R3, R2, 0xc0d55555 ;  /* 0xc0d5555502037836 */ /* 0x000fca0000000000 */
[----:B------:R-:W-:-:S04]  /*2840*/  LOP3.LUT R7, R3, 0xff800000, RZ, 0xc0, !PT ;  /* 0xff80000003077812 */ /* 0x000fc800078ec0ff */
[----:B------:R-:W-:Y:S01]  /*2850*/  I2FP.F32.S32 R4, R7 ;  /* 0x0000000700047245 */ /* 0x000fe20000201400 */
[----:B------:R-:W-:Y:S02]  /*2860*/  IMAD.IADD R3, R2, 0x1, -R7 ;  /* 0x0000000102037824 */ /* 0x000fe400078e0a07 */
[----:B------:R-:W-:Y:S02]  /*2870*/  IMAD.MOV.U32 R7, RZ, RZ, 0x7f800000 ;  /* 0x7f800000ff077424 */ /* 0x000fe400078e00ff */
[----:B------:R-:W-:-:S04]  /*2880*/  FADD R8, R3, -1 ;  /* 0xbf80000003087421 */ /* 0x000fc80000000000 */
[----:B------:R-:W-:-:S04]  /*2890*/  FFMA R3, R8, -R9, 0.14084610342979431152 ;  /* 0x3e1039f608037423 */ /* 0x000fc80000000809 */
[----:B------:R-:W-:-:S04]  /*28a0*/  FFMA R3, R8, R3, -0.12148627638816833496 ;  /* 0xbdf8cdcc08037423 */ /* 0x000fc80000000003 */
[----:B------:R-:W-:-:S04]  /*28b0*/  FFMA R3, R8, R3, 0.13980610668659210205 ;  /* 0x3e0f295508037423 */ /* 0x000fc80000000003 */
[----:B------:R-:W-:-:S04]  /*28c0*/  FFMA R3, R8, R3, -0.16684235632419586182 ;  /* 0xbe2ad8b908037423 */ /* 0x000fc80000000003 */
[----:B------:R-:W-:-:S04]  /*28d0*/  FFMA R3, R8, R3, 0.20012299716472625732 ;  /* 0x3e4ced0b08037423 */ /* 0x000fc80000000003 */
[----:B------:R-:W-:-:S04]  /*28e0*/  FFMA R3, R8, R3, -0.24999669194221496582 ;  /* 0xbe7fff2208037423 */ /* 0x000fc80000000003 */
[----:B------:R-:W-:-:S04]  /*28f0*/  FFMA R3, R8, R3, 0.33333182334899902344 ;  /* 0x3eaaaa7808037423 */ /* 0x000fc80000000003 */
[----:B------:R-:W-:Y:S01]  /*2900*/  FFMA R9, R8, R3, -0.5 ;  /* 0xbf00000008097423 */ /* 0x000fe20000000003 */
[----:B------:R-:W-:Y:S02]  /*2910*/  FSEL R3, RZ, -23, P0 ;  /* 0xc1b80000ff037808 */ /* 0x000fe40000000000 */
[----:B------:R-:W-:Y:S01]  /*2920*/  ISETP.GT.U32.AND P0, PT, R2, 0x7f7fffff, PT ;  /* 0x7f7fffff0200780c */ /* 0x000fe20003f04070 */
[----:B------:R-:W-:Y:S02]  /*2930*/  FMUL R9, R8, R9 ;  /* 0x0000000908097220 */ /* 0x000fe40000400000 */
[----:B------:R-:W-:Y:S01]  /*2940*/  FFMA R4, R4, 1.1920928955078125e-07, R3 ;  /* 0x3400000004047823 */ /* 0x000fe20000000003 */
[----:B------:R-:W-:Y:S01]  /*2950*/  SHF.R.U32.HI R3, RZ, 0x2, R6 ;  /* 0x00000002ff037819 */ /* 0x000fe20000011606 */
[----:B------:R-:W-:-:S03]  /*2960*/  FFMA R9, R8, R9, R8 ;  /* 0x0000000908097223 */ /* 0x000fc60000000008 */
[----:B------:R-:W-:Y:S01]  /*2970*/  LOP3.LUT R3, R3, R6, RZ, 0x3c, !PT ;  /* 0x0000000603037212 */ /* 0x000fe200078e3cff */
[----:B------:R-:W-:Y:S01]  /*2980*/  FFMA R9, R4, 0.69314718246459960938, R9 ;  /* 0x3f31721804097823 */ /* 0x000fe20000000009 */
[----:B------:R-:W-:-:S03]  /*2990*/  IMAD.SHL.U32 R4, R5, 0x10, RZ ;  /* 0x0000001005047824 */ /* 0x000fc600078e00ff */
[C---:B------:R-:W-:Y:S01]  /*29a0*/  @P0 FFMA R9, R2.reuse, R7, +INF ;  /* 0x7f80000002090423 */ /* 0x040fe20000000007 */
[----:B------:R-:W-:Y:S01]  /*29b0*/  FSETP.NEU.AND P0, PT, R2, RZ, PT ;  /* 0x000000ff0200720b */ /* 0x000fe20003f0d000 */
[----:B------:R-:W-:Y:S02]  /*29c0*/  IMAD.SHL.U32 R6, R3, 0x2, RZ ;  /* 0x0000000203067824 */ /* 0x000fe400078e00ff */
[----:B------:R-:W-:-:S03]  /*29d0*/  FMUL R9, R9, -2 ;  /* 0xc000000009097820 */ /* 0x000fc60000400000 */
[----:B------:R-:W-:Y:S02]  /*29e0*/  LOP3.LUT R4, R3, R6, R4, 0x96, !PT ;  /* 0x0000000603047212 */ /* 0x000fe400078e9604 */
[----:B------:R-:W-:Y:S02]  /*29f0*/  FSEL R9, R9, +INF , P0 ;  /* 0x7f80000009097808 */ /* 0x000fe40000000000 */
[----:B------:R-:W-:Y:S02]  /*2a00*/  LOP3.LUT R5, R4, R5, RZ, 0x3c, !PT ;  /* 0x0000000504057212 */ /* 0x000fe400078e3cff */
[----:B------:R0:W1:Y:S01]  /*2a10*/  MUFU.RSQ R2, R9 ;  /* 0x0000000900027308 */ /* 0x0000620000001400 */
[----:B------:R-:W-:Y:S01]  /*2a20*/  VIADD R3, R9, 0xf3000000 ;  /* 0xf300000009037836 */ /* 0x000fe20000000000 */
[----:B------:R-:W-:Y:S01]  /*2a30*/  IADD3 R5, PT, PT, R0, 0xb0f8a, R5 ;  /* 0x000b0f8a00057810 */ /* 0x000fe20007ffe005 */
[----:B------:R-:W-:-:S03]  /*2a40*/  IMAD.MOV.U32 R0, RZ, RZ, 0x30c90fdb ;  /* 0x30c90fdbff007424 */ /* 0x000fc600078e00ff */
[----:B------:R-:W-:Y:S02]  /*2a50*/  ISETP.GT.U32.AND P0, PT, R3, 0x727fffff, PT ;  /* 0x727fffff0300780c */ /* 0x000fe40003f04070 */
[----:B------:R-:W-:-:S05]  /*2a60*/  I2FP.F32.U32 R5, R5 ;  /* 0x0000000500057245 */ /* 0x000fca0000201000 */
[----:B------:R-:W-:-:S06]  /*2a70*/  FFMA R8, R5, R0, 7.314590599882819788e-10 ;  /* 0x30490fdb05087423 */ /* 0x000fcc0000000000 */
[----:B01----:R-:W-:Y:S05]  /*2a80*/  @!P0 BRA `(.L_x_12) ;  /* 0x0000000000108947 */ /* 0x003fea0003800000 */
[----:B------:R-:W-:Y:S01]  /*2a90*/  IMAD.MOV.U32 R0, RZ, RZ, R9 ;  /* 0x000000ffff007224 */ /* 0x000fe200078e0009 */
[----:B------:R-:W-:-:S07]  /*2aa0*/  MOV R7, 0x2ac0 ;  /* 0x00002ac000077802 */ /* 0x000fce0000000f00 */
[----:B------:R-:W-:Y:S05]  /*2ab0*/  CALL.REL.NOINC `($__internal_0_$__cuda_sm20_sqrt_rn_f32_slowpath) ;  /* 0x0000000000847944 */ /* 0x000fea0003c00000 */
[----:B------:R-:W-:Y:S05]  /*2ac0*/  BRA `(.L_x_13) ;  /* 0x0000000000107947 */ /* 0x000fea0003800000 */
.L_x_12:
[----:B------:R-:W-:Y:S01]  /*2ad0*/  FMUL.FTZ R0, R9, R2 ;  /* 0x0000000209007220 */ /* 0x000fe20000410000 */
[----:B------:R-:W-:-:S03]  /*2ae0*/  FMUL.FTZ R2, R2, 0.5 ;  /* 0x3f00000002027820 */ /* 0x000fc60000410000 */
[----:B------:R-:W-:-:S04]  /*2af0*/  FFMA R3, -R0, R0, R9 ;  /* 0x0000000000037223 */ /* 0x000fc80000000109 */
[----:B------:R-:W-:-:S07]  /*2b00*/  FFMA R0, R3, R2, R0 ;  /* 0x0000000203007223 */ /* 0x000fce0000000000 */
.L_x_13:
[----:B------:R-:W-:Y:S05]  /*2b10*/  BSYNC.RECONVERGENT B0 ;  /* 0x0000000000007941 */ /* 0x000fea0003800200 */
.L_x_11:
[----:B------:R-:W0:Y:S01]  /*2b20*/  LDCU UR5, c[0x0][0x38c] ;  /* 0x00007180ff0577ac */ /* 0x000e220008000800 */
[----:B------:R-:W-:-:S06]  /*2b30*/  FMUL.RZ R3, R8, 0.15915493667125701904 ;  /* 0x3e22f98308037820 */ /* 0x000fcc000040c000 */
[----:B------:R-:W1:Y:S01]  /*2b40*/  MUFU.SIN R3, R3 ;  /* 0x0000000300037308 */ /* 0x000e620000000400 */
[----:B0-----:R-:W-:-:S07]  /*2b50*/  UIADD3 UR4, UPT, UPT, UR5, -0xd000000, URZ ;  /* 0xf300000005047890 */ /* 0x001fce000fffe0ff */
[----:B------:R-:W0:Y:S01]  /*2b60*/  MUFU.RSQ R2, UR5 ;  /* 0x0000000500027d08 */ /* 0x000e220008001400 */
[----:B------:R-:W-:Y:S01]  /*2b70*/  UISETP.GT.U32.AND UP0, UPT, UR4, 0x727fffff, UPT ;  /* 0x727fffff0400788c */ /* 0x000fe2000bf04070 */
[----:B-1----:R-:W-:-:S08]  /*2b80*/  FMUL R8, R3, R0 ;  /* 0x0000000003087220 */ /* 0x002fd00000400000 */
[----:B------:R-:W-:Y:S05]  /*2b90*/  BRA.U !UP0, `(.L_x_14) ;  /* 0x00000001081c7547 */ /* 0x000fea000b800000 */
[----:B------:R-:W1:Y:S01]  /*2ba0*/  LDCU UR4, c[0x0][0x38c] ;  /* 0x00007180ff0477ac */ /* 0x000e620008000800 */
[----:B------:R-:W-:Y:S01]  /*2bb0*/  BSSY.RECONVERGENT B0, `(.L_x_15) ;  /* 0x0000004000007945 */ /* 0x000fe20003800200 */
[----:B------:R-:W-:Y:S01]  /*2bc0*/  MOV R7, 0x2bf0 ;  /* 0x00002bf000077802 */ /* 0x000fe20000000f00 */
[----:B-1----:R-:W-:-:S07]  /*2bd0*/  IMAD.U32 R0, RZ, RZ, UR4 ;  /* 0x00000004ff007e24 */ /* 0x002fce000f8e00ff */
[----:B0-----:R-:W-:Y:S05]  /*2be0*/  CALL.REL.NOINC `($__internal_0_$__cuda_sm20_sqrt_rn_f32_slowpath) ;  /* 0x0000000000387944 */ /* 0x001fea0003c00000 */
[----:B------:R-:W-:Y:S05]  /*2bf0*/  BSYNC.RECONVERGENT B0 ;  /* 0x0000000000007941 */ /* 0x000fea0003800200 */
.L_x_15:
[----:B------:R-:W-:Y:S05]  /*2c00*/  BRA `(.L_x_16) ;  /* 0x0000000000107947 */ /* 0x000fea0003800000 */
.L_x_14:
[C---:B0-----:R-:W-:Y:S01]  /*2c10*/  FMUL.FTZ R0, R2.reuse, UR5 ;  /* 0x0000000502007c20 */ /* 0x041fe20008410000 */
[----:B------:R-:W-:-:S03]  /*2c20*/  FMUL.FTZ R2, R2, 0.5 ;  /* 0x3f00000002027820 */ /* 0x000fc60000410000 */
[----:B------:R-:W-:-:S04]  /*2c30*/  FFMA R3, -R0, R0, UR5 ;  /* 0x0000000500037e23 */ /* 0x000fc80008000100 */
[----:B------:R-:W-:-:S07]  /*2c40*/  FFMA R0, R3, R2, R0 ;  /* 0x0000000203007223 */ /* 0x000fce0000000000 */
.L_x_16:
[----:B------:R-:W0:Y:S01]  /*2c50*/  LDCU.64 UR4, c[0x0][0x380] ;  /* 0x00007000ff0477ac */ /* 0x000e220008000a00 */
[----:B------:R-:W-:Y:S02]  /*2c60*/  SHF.R.S32.HI R3, RZ, 0x1f, R10 ;  /* 0x0000001fff037819 */ /* 0x000fe4000001140a */
[----:B0-----:R-:W-:-:S04]  /*2c70*/  LEA R2, P0, R10, UR4, 0x2 ;  /* 0x000000040a027c11 */ /* 0x001fc8000f8010ff */
[----:B------:R-:W-:-:S05]  /*2c80*/  LEA.HI.X R3, R10, UR5, R3, 0x2, P0 ;  /* 0x000000050a037c11 */ /* 0x000fca00080f1403 */
[----:B------:R-:W2:Y:S02]  /*2c90*/  LDG.E R5, desc[UR6][R2.64] ;  /* 0x0000000602057981 */ /* 0x000ea4000c1e1900 */
[----:B--2---:R-:W-:-:S05]  /*2ca0*/  FFMA R5, R8, R0, R5 ;  /* 0x0000000008057223 */ /* 0x004fca0000000005 */
[----:B------:R-:W-:Y:S01]  /*2cb0*/  STG.E desc[UR6][R2.64], R5 ;  /* 0x0000000502007986 */ /* 0x000fe2000c101906 */
[----:B------:R-:W-:Y:S05]  /*2cc0*/  EXIT ;  /* 0x000000000000794d */ /* 0x000fea0003800000 */
        .weak           $__internal_0_$__cuda_sm20_sqrt_rn_f32_slowpath
        .type           $__internal_0_$__cuda_sm20_sqrt_rn_f32_slowpath,@function
        .size           $__internal_0_$__cuda_sm20_sqrt_rn_f32_slowpath,(.L_x_19 - $__internal_0_$__cuda_sm20_sqrt_rn_f32_slowpath)
$__internal_0_$__cuda_sm20_sqrt_rn_f32_slowpath:
[----:B------:R-:W-:-:S13]  /*2cd0*/  LOP3.LUT P0, RZ, R0, 0x7fffffff, RZ, 0xc0, !PT ;  /* 0x7fffffff00ff7812 */ /* 0x000fda000780c0ff */
[----:B------:R-:W-:Y:S01]  /*2ce0*/  @!P0 IMAD.MOV.U32 R2, RZ, RZ, R0 ;  /* 0x000000ffff028224 */ /* 0x000fe200078e0000 */
[----:B------:R-:W-:Y:S06]  /*2cf0*/  @!P0 BRA `(.L_x_17) ;  /* 0x0000000000408947 */ /* 0x000fec0003800000 */
[----:B------:R-:W-:-:S13]  /*2d00*/  FSETP.GEU.FTZ.AND P0, PT, R0, RZ, PT ;  /* 0x000000ff0000720b */ /* 0x000fda0003f1e000 */
[----:B------:R-:W-:Y:S01]  /*2d10*/  @!P0 IMAD.MOV.U32 R2, RZ, RZ, 0x7fffffff ;  /* 0x7fffffffff028424 */ /* 0x000fe200078e00ff */
[----:B------:R-:W-:Y:S06]  /*2d20*/  @!P0 BRA `(.L_x_17) ;  /* 0x0000000000348947 */ /* 0x000fec0003800000 */
[----:B------:R-:W-:-:S13]  /*2d30*/  FSETP.GTU.FTZ.AND P0, PT, |R0|, +INF , PT ;  /* 0x7f8000000000780b */ /* 0x000fda0003f1c200 */
[----:B------:R-:W-:Y:S01]  /*2d40*/  @P0 FADD.FTZ R2, R0, 1 ;  /* 0x3f80000000020421 */ /* 0x000fe20000010000 */
[----:B------:R-:W-:Y:S06]  /*2d50*/  @P0 BRA `(.L_x_17) ;  /* 0x0000000000280947 */ /* 0x000fec0003800000 */
[----:B------:R-:W-:-:S13]  /*2d60*/  FSETP.NEU.FTZ.AND P0, PT, |R0|, +INF , PT ;  /* 0x7f8000000000780b */ /* 0x000fda0003f1d200 */
[----:B------:R-:W-:-:S04]  /*2d70*/  @P0 FFMA R3, R0, 1.84467440737095516160e+19, RZ ;  /* 0x5f80000000030823 */ /* 0x000fc800000000ff */
[----:B------:R-:W0:Y:S02]  /*2d80*/  @P0 MUFU.RSQ R2, R3 ;  /* 0x0000000300020308 */ /* 0x000e240000001400 */
[----:B0-----:R-:W-:Y:S01]  /*2d90*/  @P0 FMUL.FTZ R4, R3, R2 ;  /* 0x0000000203040220 */ /* 0x001fe20000410000 */
[----:B------:R-:W-:Y:S01]  /*2da0*/  @P0 FMUL.FTZ R6, R2, 0.5 ;  /* 0x3f00000002060820 */ /* 0x000fe20000410000 */
[----:B------:R-:W-:Y:S02]  /*2db0*/  @!P0 IMAD.MOV.U32 R2, RZ, RZ, R0 ;  /* 0x000000ffff028224 */ /* 0x000fe400078e0000 */
[----:B------:R-:W-:-:S04]  /*2dc0*/  @P0 FADD.FTZ R5, -R4, -RZ ;  /* 0x800000ff04050221 */ /* 0x000fc80000010100 */
[----:B------:R-:W-:-:S04]  /*2dd0*/  @P0 FFMA R5, R4, R5, R3 ;  /* 0x0000000504050223 */ /* 0x000fc80000000003 */
[----:B------:R-:W-:-:S04]  /*2de0*/  @P0 FFMA R5, R5, R6, R4 ;  /* 0x0000000605050223 */ /* 0x000fc80000000004 */
[----:B------:R-:W-:-:S07]  /*2df0*/  @P0 FMUL.FTZ R2, R5, 2.3283064365386962891e-10 ;  /* 0x2f80000005020820 */ /* 0x000fce0000410000 */
.L_x_17:
[----:B------:R-:W-:Y:S02]  /*2e00*/  IMAD.MOV.U32 R0, RZ, RZ, R2 ;  /* 0x000000ffff007224 */ /* 0x000fe400078e0002 */
[----:B------:R-:W-:Y:S02]  /*2e10*/  IMAD.MOV.U32 R2, RZ, RZ, R7 ;  /* 0x000000ffff027224 */ /* 0x000fe400078e0007 */
[----:B------:R-:W-:-:S04]  /*2e20*/  IMAD.MOV.U32 R3, RZ, RZ, 0x0 ;  /* 0x00000000ff037424 */ /* 0x000fc800078e00ff */
[----:B------:R-:W-:Y:S05]  /*2e30*/  RET.REL.NODEC R2 `(_Z25gaussian_diffusion_kernelPfify) ;  /* 0xffffffd002707950 */ /* 0x000fea0003c3ffff */
.L_x_18:
[----:B------:R-:W-:-:S00]  /*2e40*/  BRA `(.L_x_18) ;  /* 0xfffffffc00fc7947 */ /* 0x000fc0000383ffff */
[----:B------:R-:W-:-:S00]  /*2e50*/  NOP ;  /* 0x0000000000007918 */ /* 0x000fc00000000000 */
        /* <DEDUP_REMOVED lines=10> */
.L_x_19:


//--------------------- .nv.global.init           --------------------------
	.section	.nv.global.init,"aw",@progbits
	.align	4
.nv.global.init:
	.type		mrg32k3aM1SubSeq,@object
	.size		mrg32k3aM1SubSeq,(mrg32k3aM2SubSeq - mrg32k3aM1SubSeq)
mrg32k3aM1SubSeq:
        /*0000*/ 	.byte	0x0b, 0xcc, 0xee, 0x04, 0x73, 0x29, 0x8b, 0x6f, 0xf6, 0x53, 0x03, 0xf6, 0x23, 0xf6, 0xea, 0xda
        /* <DEDUP_REMOVED lines=125> */
	.type		mrg32k3aM2SubSeq,@object
	.size		mrg32k3aM2SubSeq,(mrg32k3aM1 - mrg32k3aM2SubSeq)
mrg32k3aM2SubSeq:
        /* <DEDUP_REMOVED lines=126> */
	.type		mrg32k3aM1,@object
	.size		mrg32k3aM1,(mrg32k3aM1Seq - mrg32k3aM1)
mrg32k3aM1:
        /* <DEDUP_REMOVED lines=144> */
	.type		mrg32k3aM1Seq,@object
	.size		mrg32k3aM1Seq,(mrg32k3aM2 - mrg32k3aM1Seq)
mrg32k3aM1Seq:
        /* <DEDUP_REMOVED lines=144> */
	.type		mrg32k3aM2,@object
	.size		mrg32k3aM2,(mrg32k3aM2Seq - mrg32k3aM2)
mrg32k3aM2:
        /* <DEDUP_REMOVED lines=144> */
	.type		mrg32k3aM2Seq,@object
	.size		mrg32k3aM2Seq,(precalc_xorwow_matrix - mrg32k3aM2Seq)
mrg32k3aM2Seq:
        /* <DEDUP_REMOVED lines=144> */
	.type		precalc_xorwow_matrix,@object
	.size		precalc_xorwow_matrix,(precalc_xorwow_offset_matrix - precalc_xorwow_matrix)
precalc_xorwow_matrix:
        /* <DEDUP_REMOVED lines=6400> */
	.type		precalc_xorwow_offset_matrix,@object
	.size		precalc_xorwow_offset_matrix,(.L_1 - precalc_xorwow_offset_matrix)
precalc_xorwow_offset_matrix:
        /* <DEDUP_REMOVED lines=6400> */
.L_1:


//--------------------- .nv.shared.reserved.0     --------------------------
	.section	.nv.shared.reserved.0,"aw",@nobits
	.weak		__nv_reservedSMEM_offset_0_alias
	.size		__nv_reservedSMEM_offset_0_alias, 0, 64
	.other		__nv_reservedSMEM_offset_0_alias,@"STO_CUDA_RESERVED_SHARED STV_DEFAULT"
__nv_reservedSMEM_offset_0_alias:
	.zero		0
	.zero		64


//--------------------- .nv.constant0._Z25gaussian_diffusion_kernelPfify --------------------------
	.section	.nv.constant0._Z25gaussian_diffusion_kernelPfify,"a",@progbits
	.sectionflags	@""
	.align	4
.nv.constant0._Z25gaussian_diffusion_kernelPfify:
	.zero		920


//--------------------- SYMBOLS --------------------------

	.type		.nv.reservedSmem.offset0,@object
	.size		.nv.reservedSmem.offset0,0x4
